//
// Generated by NVIDIA NVVM Compiler
//
// Compiler Build ID: CL-36424714
// Cuda compilation tools, release 13.0, V13.0.88
// Based on NVVM 20.0.0
//

.version 9.0
.target sm_100
.address_size 64

	// .globl	_Z25CollectActiveBlocksKernelPiS_PdS_S_S_S_S_S_S_S_S_S_iiiiiddddd

.visible .entry _Z25CollectActiveBlocksKernelPiS_PdS_S_S_S_S_S_S_S_S_S_iiiiiddddd(
	.param .u64 .ptr .align 1 _Z25CollectActiveBlocksKernelPiS_PdS_S_S_S_S_S_S_S_S_S_iiiiiddddd_param_0,
	.param .u64 .ptr .align 1 _Z25CollectActiveBlocksKernelPiS_PdS_S_S_S_S_S_S_S_S_S_iiiiiddddd_param_1,
	.param .u64 .ptr .align 1 _Z25CollectActiveBlocksKernelPiS_PdS_S_S_S_S_S_S_S_S_S_iiiiiddddd_param_2,
	.param .u64 .ptr .align 1 _Z25CollectActiveBlocksKernelPiS_PdS_S_S_S_S_S_S_S_S_S_iiiiiddddd_param_3,
	.param .u64 .ptr .align 1 _Z25CollectActiveBlocksKernelPiS_PdS_S_S_S_S_S_S_S_S_S_iiiiiddddd_param_4,
	.param .u64 .ptr .align 1 _Z25CollectActiveBlocksKernelPiS_PdS_S_S_S_S_S_S_S_S_S_iiiiiddddd_param_5,
	.param .u64 .ptr .align 1 _Z25CollectActiveBlocksKernelPiS_PdS_S_S_S_S_S_S_S_S_S_iiiiiddddd_param_6,
	.param .u64 .ptr .align 1 _Z25CollectActiveBlocksKernelPiS_PdS_S_S_S_S_S_S_S_S_S_iiiiiddddd_param_7,
	.param .u64 .ptr .align 1 _Z25CollectActiveBlocksKernelPiS_PdS_S_S_S_S_S_S_S_S_S_iiiiiddddd_param_8,
	.param .u64 .ptr .align 1 _Z25CollectActiveBlocksKernelPiS_PdS_S_S_S_S_S_S_S_S_S_iiiiiddddd_param_9,
	.param .u64 .ptr .align 1 _Z25CollectActiveBlocksKernelPiS_PdS_S_S_S_S_S_S_S_S_S_iiiiiddddd_param_10,
	.param .u64 .ptr .align 1 _Z25CollectActiveBlocksKernelPiS_PdS_S_S_S_S_S_S_S_S_S_iiiiiddddd_param_11,
	.param .u64 .ptr .align 1 _Z25CollectActiveBlocksKernelPiS_PdS_S_S_S_S_S_S_S_S_S_iiiiiddddd_param_12,
	.param .u32 _Z25CollectActiveBlocksKernelPiS_PdS_S_S_S_S_S_S_S_S_S_iiiiiddddd_param_13,
	.param .u32 _Z25CollectActiveBlocksKernelPiS_PdS_S_S_S_S_S_S_S_S_S_iiiiiddddd_param_14,
	.param .u32 _Z25CollectActiveBlocksKernelPiS_PdS_S_S_S_S_S_S_S_S_S_iiiiiddddd_param_15,
	.param .u32 _Z25CollectActiveBlocksKernelPiS_PdS_S_S_S_S_S_S_S_S_S_iiiiiddddd_param_16,
	.param .u32 _Z25CollectActiveBlocksKernelPiS_PdS_S_S_S_S_S_S_S_S_S_iiiiiddddd_param_17,
	.param .f64 _Z25CollectActiveBlocksKernelPiS_PdS_S_S_S_S_S_S_S_S_S_iiiiiddddd_param_18,
	.param .f64 _Z25CollectActiveBlocksKernelPiS_PdS_S_S_S_S_S_S_S_S_S_iiiiiddddd_param_19,
	.param .f64 _Z25CollectActiveBlocksKernelPiS_PdS_S_S_S_S_S_S_S_S_S_iiiiiddddd_param_20,
	.param .f64 _Z25CollectActiveBlocksKernelPiS_PdS_S_S_S_S_S_S_S_S_S_iiiiiddddd_param_21,
	.param .f64 _Z25CollectActiveBlocksKernelPiS_PdS_S_S_S_S_S_S_S_S_S_iiiiiddddd_param_22
)
{
	.local .align 4 .b8 	__local_depot0[36];
	.reg .b64 	%SP;
	.reg .b64 	%SPL;
	.reg .pred 	%p<375>;
	.reg .b32 	%r<616>;
	.reg .b64 	%rd<167>;
	.reg .b64 	%fd<32>;

	mov.u64 	%SPL, __local_depot0;
	ld.param.u64 	%rd8, [_Z25CollectActiveBlocksKernelPiS_PdS_S_S_S_S_S_S_S_S_S_iiiiiddddd_param_0];
	ld.param.u64 	%rd9, [_Z25CollectActiveBlocksKernelPiS_PdS_S_S_S_S_S_S_S_S_S_iiiiiddddd_param_1];
	ld.param.u64 	%rd10, [_Z25CollectActiveBlocksKernelPiS_PdS_S_S_S_S_S_S_S_S_S_iiiiiddddd_param_2];
	ld.param.u64 	%rd12, [_Z25CollectActiveBlocksKernelPiS_PdS_S_S_S_S_S_S_S_S_S_iiiiiddddd_param_4];
	ld.param.u64 	%rd13, [_Z25CollectActiveBlocksKernelPiS_PdS_S_S_S_S_S_S_S_S_S_iiiiiddddd_param_5];
	ld.param.u64 	%rd14, [_Z25CollectActiveBlocksKernelPiS_PdS_S_S_S_S_S_S_S_S_S_iiiiiddddd_param_6];
	ld.param.u64 	%rd19, [_Z25CollectActiveBlocksKernelPiS_PdS_S_S_S_S_S_S_S_S_S_iiiiiddddd_param_7];
	ld.param.u64 	%rd20, [_Z25CollectActiveBlocksKernelPiS_PdS_S_S_S_S_S_S_S_S_S_iiiiiddddd_param_8];
	ld.param.u64 	%rd15, [_Z25CollectActiveBlocksKernelPiS_PdS_S_S_S_S_S_S_S_S_S_iiiiiddddd_param_9];
	ld.param.u64 	%rd16, [_Z25CollectActiveBlocksKernelPiS_PdS_S_S_S_S_S_S_S_S_S_iiiiiddddd_param_10];
	ld.param.u64 	%rd17, [_Z25CollectActiveBlocksKernelPiS_PdS_S_S_S_S_S_S_S_S_S_iiiiiddddd_param_11];
	ld.param.u64 	%rd18, [_Z25CollectActiveBlocksKernelPiS_PdS_S_S_S_S_S_S_S_S_S_iiiiiddddd_param_12];
	ld.param.u32 	%r275, [_Z25CollectActiveBlocksKernelPiS_PdS_S_S_S_S_S_S_S_S_S_iiiiiddddd_param_13];
	ld.param.u32 	%r279, [_Z25CollectActiveBlocksKernelPiS_PdS_S_S_S_S_S_S_S_S_S_iiiiiddddd_param_14];
	ld.param.u32 	%r276, [_Z25CollectActiveBlocksKernelPiS_PdS_S_S_S_S_S_S_S_S_S_iiiiiddddd_param_15];
	ld.param.u32 	%r277, [_Z25CollectActiveBlocksKernelPiS_PdS_S_S_S_S_S_S_S_S_S_iiiiiddddd_param_16];
	ld.param.u32 	%r278, [_Z25CollectActiveBlocksKernelPiS_PdS_S_S_S_S_S_S_S_S_S_iiiiiddddd_param_17];
	ld.param.f64 	%fd9, [_Z25CollectActiveBlocksKernelPiS_PdS_S_S_S_S_S_S_S_S_S_iiiiiddddd_param_18];
	ld.param.f64 	%fd10, [_Z25CollectActiveBlocksKernelPiS_PdS_S_S_S_S_S_S_S_S_S_iiiiiddddd_param_19];
	ld.param.f64 	%fd11, [_Z25CollectActiveBlocksKernelPiS_PdS_S_S_S_S_S_S_S_S_S_iiiiiddddd_param_20];
	ld.param.f64 	%fd12, [_Z25CollectActiveBlocksKernelPiS_PdS_S_S_S_S_S_S_S_S_S_iiiiiddddd_param_21];
	ld.param.f64 	%fd13, [_Z25CollectActiveBlocksKernelPiS_PdS_S_S_S_S_S_S_S_S_S_iiiiiddddd_param_22];
	cvta.to.global.u64 	%rd1, %rd20;
	cvta.to.global.u64 	%rd2, %rd19;
	add.u64 	%rd3, %SPL, 0;
	add.u64 	%rd4, %SPL, 12;
	add.u64 	%rd5, %SPL, 24;
	mov.u32 	%r280, %ntid.x;
	mov.u32 	%r281, %ctaid.x;
	mov.u32 	%r282, %tid.x;
	mad.lo.s32 	%r1, %r280, %r281, %r282;
	setp.ge.s32 	%p7, %r1, %r279;
	@%p7 bra 	$L__BB0_231;
	cvta.to.global.u64 	%rd24, %rd14;
	cvta.to.global.u64 	%rd25, %rd8;
	cvta.to.global.u64 	%rd26, %rd10;
	cvta.to.global.u64 	%rd27, %rd9;
	mul.wide.s32 	%rd28, %r1, 4;
	add.s64 	%rd29, %rd25, %rd28;
	ld.global.u32 	%r2, [%rd29];
	mul.lo.s32 	%r284, %r2, 3;
	mul.wide.s32 	%rd30, %r284, 8;
	add.s64 	%rd31, %rd26, %rd30;
	ld.global.f64 	%fd1, [%rd31];
	ld.global.f64 	%fd2, [%rd31+8];
	ld.global.f64 	%fd3, [%rd31+16];
	sub.f64 	%fd14, %fd1, %fd9;
	div.rn.f64 	%fd15, %fd14, %fd12;
	cvt.rzi.s32.f64 	%r3, %fd15;
	sub.f64 	%fd16, %fd2, %fd10;
	div.rn.f64 	%fd17, %fd16, %fd12;
	cvt.rzi.s32.f64 	%r4, %fd17;
	sub.f64 	%fd18, %fd3, %fd11;
	div.rn.f64 	%fd19, %fd18, %fd12;
	cvt.rzi.s32.f64 	%r5, %fd19;
	mad.lo.s32 	%r6, %r3, %r277, %r4;
	mad.lo.s32 	%r7, %r6, %r278, %r5;
	mul.wide.s32 	%rd32, %r2, 4;
	add.s64 	%rd33, %rd27, %rd32;
	ld.global.u32 	%r285, [%rd33];
	mul.wide.s32 	%rd34, %r285, 4;
	add.s64 	%rd6, %rd24, %rd34;
	ld.global.u32 	%r611, [%rd6];
	mov.b32 	%r495, -1;
	mov.u32 	%r494, %r611;
$L__BB0_2:
	mul.wide.s32 	%rd35, %r494, 4;
	add.s64 	%rd36, %rd2, %rd35;
	ld.global.u32 	%r286, [%rd36];
	setp.eq.s32 	%p8, %r286, %r7;
	@%p8 bra 	$L__BB0_6;
	setp.ne.s32 	%p9, %r495, -1;
	@%p9 bra 	$L__BB0_5;
	ld.global.u32 	%r495, [%rd6+4];
$L__BB0_5:
	add.s32 	%r494, %r494, 1;
	setp.lt.s32 	%p10, %r494, %r495;
	@%p10 bra 	$L__BB0_2;
	bra.uni 	$L__BB0_7;
$L__BB0_6:
	mul.wide.s32 	%rd37, %r494, 4;
	add.s64 	%rd38, %rd1, %rd37;
	ld.global.u32 	%r615, [%rd38];
	setp.ne.s32 	%p11, %r615, -1;
	mov.u32 	%r614, %r7;
	@%p11 bra 	$L__BB0_227;
$L__BB0_7:
	cvt.rn.f64.s32 	%fd20, %r3;
	fma.rn.f64 	%fd4, %fd12, %fd20, %fd9;
	cvt.rn.f64.s32 	%fd21, %r4;
	fma.rn.f64 	%fd5, %fd12, %fd21, %fd10;
	cvt.rn.f64.s32 	%fd22, %r5;
	fma.rn.f64 	%fd6, %fd12, %fd22, %fd11;
	sub.f64 	%fd23, %fd4, %fd1;
	mul.f64 	%fd7, %fd13, 0d4024000000000000;
	neg.f64 	%fd8, %fd7;
	setp.lt.f64 	%p12, %fd23, %fd8;
	setp.gt.f64 	%p13, %fd23, %fd7;
	mov.b32 	%r500, 1;
	or.pred  	%p14, %p12, %p13;
	@%p14 bra 	$L__BB0_9;
	mov.b32 	%r289, -1;
	st.local.u32 	[%rd3+4], %r289;
	mov.b32 	%r500, 2;
$L__BB0_9:
	sub.f64 	%fd24, %fd5, %fd2;
	setp.lt.f64 	%p15, %fd24, %fd8;
	setp.gt.f64 	%p16, %fd24, %fd7;
	mov.b32 	%r501, 1;
	or.pred  	%p17, %p15, %p16;
	@%p17 bra 	$L__BB0_11;
	mov.b32 	%r292, -1;
	st.local.u32 	[%rd4+4], %r292;
	mov.b32 	%r501, 2;
$L__BB0_11:
	sub.f64 	%fd25, %fd6, %fd3;
	setp.lt.f64 	%p18, %fd25, %fd8;
	setp.gt.f64 	%p19, %fd25, %fd7;
	mov.b32 	%r502, 1;
	or.pred  	%p20, %p18, %p19;
	@%p20 bra 	$L__BB0_13;
	mov.b32 	%r295, -1;
	st.local.u32 	[%rd5+4], %r295;
	mov.b32 	%r502, 2;
$L__BB0_13:
	add.f64 	%fd26, %fd12, %fd4;
	sub.f64 	%fd27, %fd26, %fd1;
	setp.lt.f64 	%p21, %fd27, %fd8;
	setp.gt.f64 	%p22, %fd27, %fd7;
	or.pred  	%p23, %p21, %p22;
	@%p23 bra 	$L__BB0_15;
	add.s32 	%r18, %r500, 1;
	mul.wide.u32 	%rd39, %r500, 4;
	add.s64 	%rd40, %rd3, %rd39;
	mov.b32 	%r296, 1;
	st.local.u32 	[%rd40], %r296;
	mov.u32 	%r500, %r18;
$L__BB0_15:
	add.f64 	%fd28, %fd12, %fd5;
	sub.f64 	%fd29, %fd28, %fd2;
	setp.lt.f64 	%p24, %fd29, %fd8;
	setp.gt.f64 	%p25, %fd29, %fd7;
	or.pred  	%p26, %p24, %p25;
	@%p26 bra 	$L__BB0_17;
	add.s32 	%r20, %r501, 1;
	mul.wide.u32 	%rd41, %r501, 4;
	add.s64 	%rd42, %rd4, %rd41;
	mov.b32 	%r297, 1;
	st.local.u32 	[%rd42], %r297;
	mov.u32 	%r501, %r20;
$L__BB0_17:
	add.f64 	%fd30, %fd12, %fd6;
	sub.f64 	%fd31, %fd30, %fd3;
	setp.lt.f64 	%p27, %fd31, %fd8;
	setp.gt.f64 	%p28, %fd31, %fd7;
	or.pred  	%p29, %p27, %p28;
	@%p29 bra 	$L__BB0_19;
	add.s32 	%r22, %r502, 1;
	mul.wide.u32 	%rd43, %r502, 4;
	add.s64 	%rd44, %rd5, %rd43;
	mov.b32 	%r298, 1;
	st.local.u32 	[%rd44], %r298;
	mov.u32 	%r502, %r22;
$L__BB0_19:
	setp.eq.s32 	%p30, %r502, 1;
	mov.b32 	%r299, -1;
	mov.u32 	%r614, %r7;
	mov.u32 	%r615, %r299;
	@%p30 bra 	$L__BB0_35;
	ld.local.u32 	%r300, [%rd5+4];
	add.s32 	%r301, %r300, %r5;
	or.b32  	%r302, %r3, %r4;
	and.b32  	%r25, %r302, -2147483648;
	shr.u32 	%r303, %r302, 31;
	and.b32  	%r304, %r303, 1;
	setp.eq.b32 	%p31, %r304, 1;
	setp.lt.s32 	%p32, %r301, 0;
	or.pred  	%p33, %p31, %p32;
	setp.ge.s32 	%p34, %r3, %r276;
	or.pred  	%p35, %p34, %p33;
	setp.ge.s32 	%p36, %r4, %r277;
	or.pred  	%p37, %p35, %p36;
	setp.ge.s32 	%p38, %r301, %r278;
	or.pred  	%p39, %p37, %p38;
	mov.u32 	%r614, %r7;
	@%p39 bra 	$L__BB0_27;
	add.s32 	%r614, %r7, %r300;
	mov.b32 	%r504, -1;
	mov.u32 	%r503, %r611;
$L__BB0_22:
	mul.wide.s32 	%rd45, %r503, 4;
	add.s64 	%rd46, %rd2, %rd45;
	ld.global.u32 	%r306, [%rd46];
	setp.eq.s32 	%p40, %r306, %r614;
	@%p40 bra 	$L__BB0_26;
	setp.ne.s32 	%p41, %r504, -1;
	@%p41 bra 	$L__BB0_25;
	ld.global.u32 	%r504, [%rd6+4];
$L__BB0_25:
	add.s32 	%r503, %r503, 1;
	setp.lt.s32 	%p42, %r503, %r504;
	@%p42 bra 	$L__BB0_22;
	bra.uni 	$L__BB0_27;
$L__BB0_26:
	add.s64 	%rd48, %rd1, %rd45;
	ld.global.u32 	%r615, [%rd48];
	setp.ne.s32 	%p43, %r615, -1;
	@%p43 bra 	$L__BB0_35;
$L__BB0_27:
	setp.eq.s32 	%p44, %r502, 2;
	mov.u32 	%r615, %r299;
	@%p44 bra 	$L__BB0_35;
	setp.ne.s32 	%p47, %r25, 0;
	ld.local.u32 	%r309, [%rd5+8];
	add.s32 	%r310, %r309, %r5;
	setp.lt.s32 	%p48, %r310, 0;
	or.pred  	%p49, %p47, %p48;
	or.pred  	%p50, %p34, %p49;
	or.pred  	%p51, %p50, %p36;
	setp.ge.s32 	%p52, %r310, %r278;
	or.pred  	%p53, %p51, %p52;
	mov.u32 	%r615, %r299;
	@%p53 bra 	$L__BB0_35;
	add.s32 	%r614, %r7, %r309;
	mov.b32 	%r508, -1;
	mov.u32 	%r507, %r611;
$L__BB0_30:
	mul.wide.s32 	%rd49, %r507, 4;
	add.s64 	%rd50, %rd2, %rd49;
	ld.global.u32 	%r312, [%rd50];
	setp.eq.s32 	%p54, %r312, %r614;
	@%p54 bra 	$L__BB0_34;
	setp.ne.s32 	%p55, %r508, -1;
	@%p55 bra 	$L__BB0_33;
	ld.global.u32 	%r508, [%rd6+4];
$L__BB0_33:
	add.s32 	%r507, %r507, 1;
	setp.lt.s32 	%p56, %r507, %r508;
	mov.b32 	%r615, -1;
	@%p56 bra 	$L__BB0_30;
	bra.uni 	$L__BB0_35;
$L__BB0_34:
	add.s64 	%rd52, %rd1, %rd49;
	ld.global.u32 	%r615, [%rd52];
$L__BB0_35:
	setp.ne.s32 	%p57, %r615, -1;
	setp.lt.u32 	%p58, %r501, 2;
	or.pred  	%p59, %p57, %p58;
	@%p59 bra 	$L__BB0_83;
	ld.local.u32 	%r315, [%rd4+4];
	add.s32 	%r45, %r315, %r4;
	or.b32  	%r316, %r3, %r45;
	setp.lt.s32 	%p1, %r316, 0;
	or.b32  	%r317, %r316, %r5;
	setp.lt.s32 	%p60, %r317, 0;
	setp.ge.s32 	%p61, %r3, %r276;
	setp.ge.s32 	%p62, %r45, %r277;
	or.pred  	%p63, %p61, %p62;
	or.pred  	%p64, %p63, %p60;
	setp.ge.s32 	%p65, %r5, %r278;
	or.pred  	%p66, %p64, %p65;
	@%p66 bra 	$L__BB0_43;
	add.s32 	%r319, %r6, %r315;
	mad.lo.s32 	%r614, %r319, %r278, %r5;
	mov.b32 	%r513, -1;
	mov.u32 	%r512, %r611;
$L__BB0_38:
	mul.wide.s32 	%rd53, %r512, 4;
	add.s64 	%rd54, %rd2, %rd53;
	ld.global.u32 	%r320, [%rd54];
	setp.eq.s32 	%p67, %r320, %r614;
	@%p67 bra 	$L__BB0_42;
	setp.ne.s32 	%p68, %r513, -1;
	@%p68 bra 	$L__BB0_41;
	ld.global.u32 	%r513, [%rd6+4];
$L__BB0_41:
	add.s32 	%r512, %r512, 1;
	setp.lt.s32 	%p69, %r512, %r513;
	@%p69 bra 	$L__BB0_38;
	bra.uni 	$L__BB0_43;
$L__BB0_42:
	add.s64 	%rd56, %rd1, %rd53;
	ld.global.u32 	%r615, [%rd56];
	setp.ne.s32 	%p70, %r615, -1;
	@%p70 bra 	$L__BB0_59;
$L__BB0_43:
	setp.eq.s32 	%p71, %r502, 1;
	mov.b32 	%r321, -1;
	mov.u32 	%r615, %r321;
	@%p71 bra 	$L__BB0_59;
	setp.ge.s32 	%p72, %r45, %r277;
	setp.ge.s32 	%p73, %r3, %r276;
	ld.local.u32 	%r322, [%rd5+4];
	add.s32 	%r54, %r322, %r5;
	setp.lt.s32 	%p74, %r54, 0;
	or.pred  	%p75, %p1, %p74;
	or.pred  	%p76, %p73, %p75;
	or.pred  	%p77, %p76, %p72;
	setp.ge.s32 	%p78, %r54, %r278;
	or.pred  	%p79, %p77, %p78;
	@%p79 bra 	$L__BB0_51;
	add.s32 	%r325, %r6, %r315;
	mad.lo.s32 	%r614, %r325, %r278, %r54;
	mov.b32 	%r517, -1;
	mov.u32 	%r516, %r611;
$L__BB0_46:
	mul.wide.s32 	%rd57, %r516, 4;
	add.s64 	%rd58, %rd2, %rd57;
	ld.global.u32 	%r326, [%rd58];
	setp.eq.s32 	%p80, %r326, %r614;
	@%p80 bra 	$L__BB0_50;
	setp.ne.s32 	%p81, %r517, -1;
	@%p81 bra 	$L__BB0_49;
	ld.global.u32 	%r517, [%rd6+4];
$L__BB0_49:
	add.s32 	%r516, %r516, 1;
	setp.lt.s32 	%p82, %r516, %r517;
	@%p82 bra 	$L__BB0_46;
	bra.uni 	$L__BB0_51;
$L__BB0_50:
	add.s64 	%rd60, %rd1, %rd57;
	ld.global.u32 	%r615, [%rd60];
	setp.ne.s32 	%p83, %r615, -1;
	@%p83 bra 	$L__BB0_59;
$L__BB0_51:
	setp.eq.s32 	%p84, %r502, 2;
	mov.u32 	%r615, %r321;
	@%p84 bra 	$L__BB0_59;
	setp.ge.s32 	%p85, %r45, %r277;
	setp.ge.s32 	%p86, %r3, %r276;
	ld.local.u32 	%r329, [%rd5+8];
	add.s32 	%r63, %r329, %r5;
	setp.lt.s32 	%p87, %r63, 0;
	or.pred  	%p88, %p1, %p87;
	or.pred  	%p89, %p86, %p88;
	or.pred  	%p90, %p89, %p85;
	setp.ge.s32 	%p91, %r63, %r278;
	or.pred  	%p92, %p90, %p91;
	mov.u32 	%r615, %r321;
	@%p92 bra 	$L__BB0_59;
	add.s32 	%r332, %r6, %r315;
	mad.lo.s32 	%r614, %r332, %r278, %r63;
	mov.b32 	%r521, -1;
	mov.u32 	%r520, %r611;
$L__BB0_54:
	mul.wide.s32 	%rd61, %r520, 4;
	add.s64 	%rd62, %rd2, %rd61;
	ld.global.u32 	%r333, [%rd62];
	setp.eq.s32 	%p93, %r333, %r614;
	@%p93 bra 	$L__BB0_58;
	setp.ne.s32 	%p94, %r521, -1;
	@%p94 bra 	$L__BB0_57;
	ld.global.u32 	%r521, [%rd6+4];
$L__BB0_57:
	add.s32 	%r520, %r520, 1;
	setp.lt.s32 	%p95, %r520, %r521;
	mov.b32 	%r615, -1;
	@%p95 bra 	$L__BB0_54;
	bra.uni 	$L__BB0_59;
$L__BB0_58:
	add.s64 	%rd64, %rd1, %rd61;
	ld.global.u32 	%r615, [%rd64];
$L__BB0_59:
	setp.ne.s32 	%p96, %r615, -1;
	setp.lt.u32 	%p97, %r501, 3;
	or.pred  	%p98, %p96, %p97;
	@%p98 bra 	$L__BB0_83;
	ld.local.u32 	%r336, [%rd4+8];
	add.s32 	%r74, %r336, %r4;
	or.b32  	%r337, %r3, %r74;
	setp.lt.s32 	%p2, %r337, 0;
	or.b32  	%r338, %r337, %r5;
	setp.lt.s32 	%p101, %r338, 0;
	setp.ge.s32 	%p102, %r74, %r277;
	or.pred  	%p103, %p61, %p102;
	or.pred  	%p104, %p103, %p101;
	or.pred  	%p105, %p104, %p65;
	@%p105 bra 	$L__BB0_67;
	add.s32 	%r340, %r6, %r336;
	mad.lo.s32 	%r614, %r340, %r278, %r5;
	mov.b32 	%r526, -1;
	mov.u32 	%r525, %r611;
$L__BB0_62:
	mul.wide.s32 	%rd65, %r525, 4;
	add.s64 	%rd66, %rd2, %rd65;
	ld.global.u32 	%r341, [%rd66];
	setp.eq.s32 	%p106, %r341, %r614;
	@%p106 bra 	$L__BB0_66;
	setp.ne.s32 	%p107, %r526, -1;
	@%p107 bra 	$L__BB0_65;
	ld.global.u32 	%r526, [%rd6+4];
$L__BB0_65:
	add.s32 	%r525, %r525, 1;
	setp.lt.s32 	%p108, %r525, %r526;
	@%p108 bra 	$L__BB0_62;
	bra.uni 	$L__BB0_67;
$L__BB0_66:
	add.s64 	%rd68, %rd1, %rd65;
	ld.global.u32 	%r615, [%rd68];
	setp.ne.s32 	%p109, %r615, -1;
	@%p109 bra 	$L__BB0_83;
$L__BB0_67:
	setp.eq.s32 	%p110, %r502, 1;
	mov.b32 	%r342, -1;
	mov.u32 	%r615, %r342;
	@%p110 bra 	$L__BB0_83;
	setp.ge.s32 	%p112, %r3, %r276;
	ld.local.u32 	%r343, [%rd5+4];
	add.s32 	%r83, %r343, %r5;
	setp.lt.s32 	%p113, %r83, 0;
	or.pred  	%p114, %p2, %p113;
	or.pred  	%p115, %p112, %p114;
	or.pred  	%p116, %p115, %p102;
	setp.ge.s32 	%p117, %r83, %r278;
	or.pred  	%p118, %p116, %p117;
	@%p118 bra 	$L__BB0_75;
	add.s32 	%r346, %r6, %r336;
	mad.lo.s32 	%r614, %r346, %r278, %r83;
	mov.b32 	%r530, -1;
	mov.u32 	%r529, %r611;
$L__BB0_70:
	mul.wide.s32 	%rd69, %r529, 4;
	add.s64 	%rd70, %rd2, %rd69;
	ld.global.u32 	%r347, [%rd70];
	setp.eq.s32 	%p119, %r347, %r614;
	@%p119 bra 	$L__BB0_74;
	setp.ne.s32 	%p120, %r530, -1;
	@%p120 bra 	$L__BB0_73;
	ld.global.u32 	%r530, [%rd6+4];
$L__BB0_73:
	add.s32 	%r529, %r529, 1;
	setp.lt.s32 	%p121, %r529, %r530;
	@%p121 bra 	$L__BB0_70;
	bra.uni 	$L__BB0_75;
$L__BB0_74:
	add.s64 	%rd72, %rd1, %rd69;
	ld.global.u32 	%r615, [%rd72];
	setp.ne.s32 	%p122, %r615, -1;
	@%p122 bra 	$L__BB0_83;
$L__BB0_75:
	setp.eq.s32 	%p123, %r502, 2;
	mov.u32 	%r615, %r342;
	@%p123 bra 	$L__BB0_83;
	ld.local.u32 	%r350, [%rd5+8];
	add.s32 	%r92, %r350, %r5;
	setp.lt.s32 	%p126, %r92, 0;
	or.pred  	%p127, %p2, %p126;
	or.pred  	%p128, %p112, %p127;
	or.pred  	%p129, %p128, %p102;
	setp.ge.s32 	%p130, %r92, %r278;
	or.pred  	%p131, %p129, %p130;
	mov.u32 	%r615, %r342;
	@%p131 bra 	$L__BB0_83;
	add.s32 	%r353, %r6, %r336;
	mad.lo.s32 	%r614, %r353, %r278, %r92;
	mov.b32 	%r534, -1;
	mov.u32 	%r533, %r611;
$L__BB0_78:
	mul.wide.s32 	%rd73, %r533, 4;
	add.s64 	%rd74, %rd2, %rd73;
	ld.global.u32 	%r354, [%rd74];
	setp.eq.s32 	%p132, %r354, %r614;
	@%p132 bra 	$L__BB0_82;
	setp.ne.s32 	%p133, %r534, -1;
	@%p133 bra 	$L__BB0_81;
	ld.global.u32 	%r534, [%rd6+4];
$L__BB0_81:
	add.s32 	%r533, %r533, 1;
	setp.lt.s32 	%p134, %r533, %r534;
	mov.b32 	%r615, -1;
	@%p134 bra 	$L__BB0_78;
	bra.uni 	$L__BB0_83;
$L__BB0_82:
	add.s64 	%rd76, %rd1, %rd73;
	ld.global.u32 	%r615, [%rd76];
$L__BB0_83:
	setp.ne.s32 	%p135, %r615, -1;
	setp.lt.u32 	%p136, %r500, 2;
	or.pred  	%p137, %p135, %p136;
	@%p137 bra 	$L__BB0_227;
	ld.local.u32 	%r357, [%rd3+4];
	add.s32 	%r102, %r357, %r3;
	or.b32  	%r358, %r102, %r4;
	and.b32  	%r103, %r358, -2147483648;
	or.b32  	%r359, %r358, %r5;
	shr.u32 	%r360, %r359, 31;
	and.b32  	%r361, %r360, 1;
	setp.eq.b32 	%p138, %r361, 1;
	setp.ge.s32 	%p139, %r102, %r276;
	setp.ge.s32 	%p140, %r4, %r277;
	or.pred  	%p141, %p139, %p140;
	or.pred  	%p142, %p141, %p138;
	setp.ge.s32 	%p143, %r5, %r278;
	or.pred  	%p144, %p142, %p143;
	@%p144 bra 	$L__BB0_91;
	mad.lo.s32 	%r363, %r102, %r277, %r4;
	mad.lo.s32 	%r614, %r363, %r278, %r5;
	mov.b32 	%r539, -1;
	mov.u32 	%r538, %r611;
$L__BB0_86:
	mul.wide.s32 	%rd77, %r538, 4;
	add.s64 	%rd78, %rd2, %rd77;
	ld.global.u32 	%r364, [%rd78];
	setp.eq.s32 	%p145, %r364, %r614;
	@%p145 bra 	$L__BB0_90;
	setp.ne.s32 	%p146, %r539, -1;
	@%p146 bra 	$L__BB0_89;
	ld.global.u32 	%r539, [%rd6+4];
$L__BB0_89:
	add.s32 	%r538, %r538, 1;
	setp.lt.s32 	%p147, %r538, %r539;
	@%p147 bra 	$L__BB0_86;
	bra.uni 	$L__BB0_91;
$L__BB0_90:
	add.s64 	%rd80, %rd1, %rd77;
	ld.global.u32 	%r615, [%rd80];
	setp.ne.s32 	%p148, %r615, -1;
	@%p148 bra 	$L__BB0_107;
$L__BB0_91:
	setp.eq.s32 	%p149, %r502, 1;
	mov.b32 	%r365, -1;
	mov.u32 	%r615, %r365;
	@%p149 bra 	$L__BB0_107;
	setp.ge.s32 	%p150, %r4, %r277;
	setp.ge.s32 	%p151, %r102, %r276;
	setp.ne.s32 	%p152, %r103, 0;
	ld.local.u32 	%r366, [%rd5+4];
	add.s32 	%r112, %r366, %r5;
	setp.lt.s32 	%p153, %r112, 0;
	or.pred  	%p154, %p152, %p153;
	or.pred  	%p155, %p151, %p154;
	or.pred  	%p156, %p155, %p150;
	setp.ge.s32 	%p157, %r112, %r278;
	or.pred  	%p158, %p156, %p157;
	@%p158 bra 	$L__BB0_99;
	mad.lo.s32 	%r369, %r102, %r277, %r4;
	mad.lo.s32 	%r614, %r369, %r278, %r112;
	mov.b32 	%r543, -1;
	mov.u32 	%r542, %r611;
$L__BB0_94:
	mul.wide.s32 	%rd81, %r542, 4;
	add.s64 	%rd82, %rd2, %rd81;
	ld.global.u32 	%r370, [%rd82];
	setp.eq.s32 	%p159, %r370, %r614;
	@%p159 bra 	$L__BB0_98;
	setp.ne.s32 	%p160, %r543, -1;
	@%p160 bra 	$L__BB0_97;
	ld.global.u32 	%r543, [%rd6+4];
$L__BB0_97:
	add.s32 	%r542, %r542, 1;
	setp.lt.s32 	%p161, %r542, %r543;
	@%p161 bra 	$L__BB0_94;
	bra.uni 	$L__BB0_99;
$L__BB0_98:
	add.s64 	%rd84, %rd1, %rd81;
	ld.global.u32 	%r615, [%rd84];
	setp.ne.s32 	%p162, %r615, -1;
	@%p162 bra 	$L__BB0_107;
$L__BB0_99:
	setp.eq.s32 	%p163, %r502, 2;
	mov.u32 	%r615, %r365;
	@%p163 bra 	$L__BB0_107;
	setp.ge.s32 	%p164, %r4, %r277;
	setp.ge.s32 	%p165, %r102, %r276;
	setp.ne.s32 	%p166, %r103, 0;
	ld.local.u32 	%r373, [%rd5+8];
	add.s32 	%r121, %r373, %r5;
	setp.lt.s32 	%p167, %r121, 0;
	or.pred  	%p168, %p166, %p167;
	or.pred  	%p169, %p165, %p168;
	or.pred  	%p170, %p169, %p164;
	setp.ge.s32 	%p171, %r121, %r278;
	or.pred  	%p172, %p170, %p171;
	mov.u32 	%r615, %r365;
	@%p172 bra 	$L__BB0_107;
	mad.lo.s32 	%r376, %r102, %r277, %r4;
	mad.lo.s32 	%r614, %r376, %r278, %r121;
	mov.b32 	%r547, -1;
	mov.u32 	%r546, %r611;
$L__BB0_102:
	mul.wide.s32 	%rd85, %r546, 4;
	add.s64 	%rd86, %rd2, %rd85;
	ld.global.u32 	%r377, [%rd86];
	setp.eq.s32 	%p173, %r377, %r614;
	@%p173 bra 	$L__BB0_106;
	setp.ne.s32 	%p174, %r547, -1;
	@%p174 bra 	$L__BB0_105;
	ld.global.u32 	%r547, [%rd6+4];
$L__BB0_105:
	add.s32 	%r546, %r546, 1;
	setp.lt.s32 	%p175, %r546, %r547;
	mov.b32 	%r615, -1;
	@%p175 bra 	$L__BB0_102;
	bra.uni 	$L__BB0_107;
$L__BB0_106:
	add.s64 	%rd88, %rd1, %rd85;
	ld.global.u32 	%r615, [%rd88];
$L__BB0_107:
	setp.lt.u32 	%p176, %r501, 2;
	setp.ne.s32 	%p177, %r615, -1;
	or.pred  	%p178, %p177, %p176;
	@%p178 bra 	$L__BB0_155;
	ld.local.u32 	%r380, [%rd4+4];
	add.s32 	%r131, %r380, %r4;
	or.b32  	%r382, %r102, %r131;
	setp.lt.s32 	%p3, %r382, 0;
	or.b32  	%r383, %r382, %r5;
	setp.lt.s32 	%p181, %r383, 0;
	setp.ge.s32 	%p182, %r131, %r277;
	or.pred  	%p183, %p139, %p182;
	or.pred  	%p184, %p183, %p181;
	or.pred  	%p185, %p184, %p143;
	@%p185 bra 	$L__BB0_115;
	mad.lo.s32 	%r385, %r102, %r277, %r131;
	mad.lo.s32 	%r614, %r385, %r278, %r5;
	mov.b32 	%r552, -1;
	mov.u32 	%r551, %r611;
$L__BB0_110:
	mul.wide.s32 	%rd89, %r551, 4;
	add.s64 	%rd90, %rd2, %rd89;
	ld.global.u32 	%r386, [%rd90];
	setp.eq.s32 	%p186, %r386, %r614;
	@%p186 bra 	$L__BB0_114;
	setp.ne.s32 	%p187, %r552, -1;
	@%p187 bra 	$L__BB0_113;
	ld.global.u32 	%r552, [%rd6+4];
$L__BB0_113:
	add.s32 	%r551, %r551, 1;
	setp.lt.s32 	%p188, %r551, %r552;
	@%p188 bra 	$L__BB0_110;
	bra.uni 	$L__BB0_115;
$L__BB0_114:
	add.s64 	%rd92, %rd1, %rd89;
	ld.global.u32 	%r615, [%rd92];
	setp.ne.s32 	%p189, %r615, -1;
	@%p189 bra 	$L__BB0_131;
$L__BB0_115:
	setp.eq.s32 	%p190, %r502, 1;
	mov.b32 	%r387, -1;
	mov.u32 	%r615, %r387;
	@%p190 bra 	$L__BB0_131;
	setp.ge.s32 	%p192, %r102, %r276;
	ld.local.u32 	%r388, [%rd5+4];
	add.s32 	%r140, %r388, %r5;
	setp.lt.s32 	%p193, %r140, 0;
	or.pred  	%p194, %p3, %p193;
	or.pred  	%p195, %p192, %p194;
	or.pred  	%p196, %p195, %p182;
	setp.ge.s32 	%p197, %r140, %r278;
	or.pred  	%p198, %p196, %p197;
	@%p198 bra 	$L__BB0_123;
	mad.lo.s32 	%r391, %r102, %r277, %r131;
	mad.lo.s32 	%r614, %r391, %r278, %r140;
	mov.b32 	%r556, -1;
	mov.u32 	%r555, %r611;
$L__BB0_118:
	mul.wide.s32 	%rd93, %r555, 4;
	add.s64 	%rd94, %rd2, %rd93;
	ld.global.u32 	%r392, [%rd94];
	setp.eq.s32 	%p199, %r392, %r614;
	@%p199 bra 	$L__BB0_122;
	setp.ne.s32 	%p200, %r556, -1;
	@%p200 bra 	$L__BB0_121;
	ld.global.u32 	%r556, [%rd6+4];
$L__BB0_121:
	add.s32 	%r555, %r555, 1;
	setp.lt.s32 	%p201, %r555, %r556;
	@%p201 bra 	$L__BB0_118;
	bra.uni 	$L__BB0_123;
$L__BB0_122:
	add.s64 	%rd96, %rd1, %rd93;
	ld.global.u32 	%r615, [%rd96];
	setp.ne.s32 	%p202, %r615, -1;
	@%p202 bra 	$L__BB0_131;
$L__BB0_123:
	setp.eq.s32 	%p203, %r502, 2;
	mov.u32 	%r615, %r387;
	@%p203 bra 	$L__BB0_131;
	ld.local.u32 	%r395, [%rd5+8];
	add.s32 	%r149, %r395, %r5;
	setp.lt.s32 	%p206, %r149, 0;
	or.pred  	%p207, %p3, %p206;
	or.pred  	%p208, %p192, %p207;
	or.pred  	%p209, %p208, %p182;
	setp.ge.s32 	%p210, %r149, %r278;
	or.pred  	%p211, %p209, %p210;
	mov.u32 	%r615, %r387;
	@%p211 bra 	$L__BB0_131;
	mad.lo.s32 	%r398, %r102, %r277, %r131;
	mad.lo.s32 	%r614, %r398, %r278, %r149;
	mov.b32 	%r560, -1;
	mov.u32 	%r559, %r611;
$L__BB0_126:
	mul.wide.s32 	%rd97, %r559, 4;
	add.s64 	%rd98, %rd2, %rd97;
	ld.global.u32 	%r399, [%rd98];
	setp.eq.s32 	%p212, %r399, %r614;
	@%p212 bra 	$L__BB0_130;
	setp.ne.s32 	%p213, %r560, -1;
	@%p213 bra 	$L__BB0_129;
	ld.global.u32 	%r560, [%rd6+4];
$L__BB0_129:
	add.s32 	%r559, %r559, 1;
	setp.lt.s32 	%p214, %r559, %r560;
	mov.b32 	%r615, -1;
	@%p214 bra 	$L__BB0_126;
	bra.uni 	$L__BB0_131;
$L__BB0_130:
	add.s64 	%rd100, %rd1, %rd97;
	ld.global.u32 	%r615, [%rd100];
$L__BB0_131:
	setp.ne.s32 	%p215, %r615, -1;
	setp.lt.u32 	%p216, %r501, 3;
	or.pred  	%p217, %p215, %p216;
	@%p217 bra 	$L__BB0_155;
	setp.ge.s32 	%p218, %r5, %r278;
	setp.ge.s32 	%p219, %r102, %r276;
	ld.local.u32 	%r402, [%rd4+8];
	add.s32 	%r159, %r402, %r4;
	or.b32  	%r404, %r102, %r159;
	setp.lt.s32 	%p4, %r404, 0;
	or.b32  	%r405, %r404, %r5;
	setp.lt.s32 	%p220, %r405, 0;
	setp.ge.s32 	%p221, %r159, %r277;
	or.pred  	%p222, %p219, %p221;
	or.pred  	%p223, %p222, %p220;
	or.pred  	%p224, %p223, %p218;
	@%p224 bra 	$L__BB0_139;
	mad.lo.s32 	%r407, %r102, %r277, %r159;
	mad.lo.s32 	%r614, %r407, %r278, %r5;
	mov.b32 	%r565, -1;
	mov.u32 	%r564, %r611;
$L__BB0_134:
	mul.wide.s32 	%rd101, %r564, 4;
	add.s64 	%rd102, %rd2, %rd101;
	ld.global.u32 	%r408, [%rd102];
	setp.eq.s32 	%p225, %r408, %r614;
	@%p225 bra 	$L__BB0_138;
	setp.ne.s32 	%p226, %r565, -1;
	@%p226 bra 	$L__BB0_137;
	ld.global.u32 	%r565, [%rd6+4];
$L__BB0_137:
	add.s32 	%r564, %r564, 1;
	setp.lt.s32 	%p227, %r564, %r565;
	@%p227 bra 	$L__BB0_134;
	bra.uni 	$L__BB0_139;
$L__BB0_138:
	add.s64 	%rd104, %rd1, %rd101;
	ld.global.u32 	%r615, [%rd104];
	setp.ne.s32 	%p228, %r615, -1;
	@%p228 bra 	$L__BB0_155;
$L__BB0_139:
	setp.eq.s32 	%p229, %r502, 1;
	mov.b32 	%r409, -1;
	mov.u32 	%r615, %r409;
	@%p229 bra 	$L__BB0_155;
	ld.local.u32 	%r410, [%rd5+4];
	add.s32 	%r168, %r410, %r5;
	setp.lt.s32 	%p232, %r168, 0;
	or.pred  	%p233, %p4, %p232;
	or.pred  	%p234, %p219, %p233;
	or.pred  	%p235, %p234, %p221;
	setp.ge.s32 	%p236, %r168, %r278;
	or.pred  	%p237, %p235, %p236;
	@%p237 bra 	$L__BB0_147;
	mad.lo.s32 	%r413, %r102, %r277, %r159;
	mad.lo.s32 	%r614, %r413, %r278, %r168;
	mov.b32 	%r569, -1;
	mov.u32 	%r568, %r611;
$L__BB0_142:
	mul.wide.s32 	%rd105, %r568, 4;
	add.s64 	%rd106, %rd2, %rd105;
	ld.global.u32 	%r414, [%rd106];
	setp.eq.s32 	%p238, %r414, %r614;
	@%p238 bra 	$L__BB0_146;
	setp.ne.s32 	%p239, %r569, -1;
	@%p239 bra 	$L__BB0_145;
	ld.global.u32 	%r569, [%rd6+4];
$L__BB0_145:
	add.s32 	%r568, %r568, 1;
	setp.lt.s32 	%p240, %r568, %r569;
	@%p240 bra 	$L__BB0_142;
	bra.uni 	$L__BB0_147;
$L__BB0_146:
	add.s64 	%rd108, %rd1, %rd105;
	ld.global.u32 	%r615, [%rd108];
	setp.ne.s32 	%p241, %r615, -1;
	@%p241 bra 	$L__BB0_155;
$L__BB0_147:
	setp.eq.s32 	%p242, %r502, 2;
	mov.u32 	%r615, %r409;
	@%p242 bra 	$L__BB0_155;
	setp.ge.s32 	%p243, %r159, %r277;
	setp.ge.s32 	%p244, %r102, %r276;
	ld.local.u32 	%r417, [%rd5+8];
	add.s32 	%r177, %r417, %r5;
	setp.lt.s32 	%p245, %r177, 0;
	or.pred  	%p246, %p4, %p245;
	or.pred  	%p247, %p244, %p246;
	or.pred  	%p248, %p247, %p243;
	setp.ge.s32 	%p249, %r177, %r278;
	or.pred  	%p250, %p248, %p249;
	mov.u32 	%r615, %r409;
	@%p250 bra 	$L__BB0_155;
	mad.lo.s32 	%r420, %r102, %r277, %r159;
	mad.lo.s32 	%r614, %r420, %r278, %r177;
	mov.b32 	%r573, -1;
	mov.u32 	%r572, %r611;
$L__BB0_150:
	mul.wide.s32 	%rd109, %r572, 4;
	add.s64 	%rd110, %rd2, %rd109;
	ld.global.u32 	%r421, [%rd110];
	setp.eq.s32 	%p251, %r421, %r614;
	@%p251 bra 	$L__BB0_154;
	setp.ne.s32 	%p252, %r573, -1;
	@%p252 bra 	$L__BB0_153;
	ld.global.u32 	%r573, [%rd6+4];
$L__BB0_153:
	add.s32 	%r572, %r572, 1;
	setp.lt.s32 	%p253, %r572, %r573;
	mov.b32 	%r615, -1;
	@%p253 bra 	$L__BB0_150;
	bra.uni 	$L__BB0_155;
$L__BB0_154:
	add.s64 	%rd112, %rd1, %rd109;
	ld.global.u32 	%r615, [%rd112];
$L__BB0_155:
	setp.ne.s32 	%p254, %r615, -1;
	setp.lt.u32 	%p255, %r500, 3;
	or.pred  	%p256, %p254, %p255;
	@%p256 bra 	$L__BB0_227;
	setp.ge.s32 	%p257, %r5, %r278;
	setp.ge.s32 	%p258, %r4, %r277;
	ld.local.u32 	%r424, [%rd3+8];
	add.s32 	%r187, %r424, %r3;
	or.b32  	%r425, %r187, %r4;
	and.b32  	%r188, %r425, -2147483648;
	or.b32  	%r426, %r425, %r5;
	shr.u32 	%r427, %r426, 31;
	and.b32  	%r428, %r427, 1;
	setp.eq.b32 	%p259, %r428, 1;
	setp.ge.s32 	%p260, %r187, %r276;
	or.pred  	%p261, %p260, %p258;
	or.pred  	%p262, %p261, %p259;
	or.pred  	%p263, %p262, %p257;
	@%p263 bra 	$L__BB0_163;
	mad.lo.s32 	%r430, %r187, %r277, %r4;
	mad.lo.s32 	%r614, %r430, %r278, %r5;
	mov.b32 	%r578, -1;
	mov.u32 	%r577, %r611;
$L__BB0_158:
	mul.wide.s32 	%rd113, %r577, 4;
	add.s64 	%rd114, %rd2, %rd113;
	ld.global.u32 	%r431, [%rd114];
	setp.eq.s32 	%p264, %r431, %r614;
	@%p264 bra 	$L__BB0_162;
	setp.ne.s32 	%p265, %r578, -1;
	@%p265 bra 	$L__BB0_161;
	ld.global.u32 	%r578, [%rd6+4];
$L__BB0_161:
	add.s32 	%r577, %r577, 1;
	setp.lt.s32 	%p266, %r577, %r578;
	@%p266 bra 	$L__BB0_158;
	bra.uni 	$L__BB0_163;
$L__BB0_162:
	add.s64 	%rd116, %rd1, %rd113;
	ld.global.u32 	%r615, [%rd116];
	setp.ne.s32 	%p267, %r615, -1;
	@%p267 bra 	$L__BB0_179;
$L__BB0_163:
	setp.eq.s32 	%p268, %r502, 1;
	mov.b32 	%r432, -1;
	mov.u32 	%r615, %r432;
	@%p268 bra 	$L__BB0_179;
	setp.ge.s32 	%p269, %r187, %r276;
	setp.ne.s32 	%p270, %r188, 0;
	setp.ge.s32 	%p271, %r4, %r277;
	ld.local.u32 	%r433, [%rd5+4];
	add.s32 	%r197, %r433, %r5;
	setp.lt.s32 	%p272, %r197, 0;
	or.pred  	%p273, %p270, %p272;
	or.pred  	%p274, %p269, %p273;
	or.pred  	%p275, %p274, %p271;
	setp.ge.s32 	%p276, %r197, %r278;
	or.pred  	%p277, %p275, %p276;
	@%p277 bra 	$L__BB0_171;
	mad.lo.s32 	%r436, %r187, %r277, %r4;
	mad.lo.s32 	%r614, %r436, %r278, %r197;
	mov.b32 	%r582, -1;
	mov.u32 	%r581, %r611;
$L__BB0_166:
	mul.wide.s32 	%rd117, %r581, 4;
	add.s64 	%rd118, %rd2, %rd117;
	ld.global.u32 	%r437, [%rd118];
	setp.eq.s32 	%p278, %r437, %r614;
	@%p278 bra 	$L__BB0_170;
	setp.ne.s32 	%p279, %r582, -1;
	@%p279 bra 	$L__BB0_169;
	ld.global.u32 	%r582, [%rd6+4];
$L__BB0_169:
	add.s32 	%r581, %r581, 1;
	setp.lt.s32 	%p280, %r581, %r582;
	@%p280 bra 	$L__BB0_166;
	bra.uni 	$L__BB0_171;
$L__BB0_170:
	add.s64 	%rd120, %rd1, %rd117;
	ld.global.u32 	%r615, [%rd120];
	setp.ne.s32 	%p281, %r615, -1;
	@%p281 bra 	$L__BB0_179;
$L__BB0_171:
	setp.eq.s32 	%p282, %r502, 2;
	mov.u32 	%r615, %r432;
	@%p282 bra 	$L__BB0_179;
	setp.ge.s32 	%p283, %r187, %r276;
	setp.ne.s32 	%p284, %r188, 0;
	setp.ge.s32 	%p285, %r4, %r277;
	ld.local.u32 	%r440, [%rd5+8];
	add.s32 	%r206, %r440, %r5;
	setp.lt.s32 	%p286, %r206, 0;
	or.pred  	%p287, %p284, %p286;
	or.pred  	%p288, %p283, %p287;
	or.pred  	%p289, %p288, %p285;
	setp.ge.s32 	%p290, %r206, %r278;
	or.pred  	%p291, %p289, %p290;
	mov.u32 	%r615, %r432;
	@%p291 bra 	$L__BB0_179;
	mad.lo.s32 	%r443, %r187, %r277, %r4;
	mad.lo.s32 	%r614, %r443, %r278, %r206;
	mov.b32 	%r586, -1;
	mov.u32 	%r585, %r611;
$L__BB0_174:
	mul.wide.s32 	%rd121, %r585, 4;
	add.s64 	%rd122, %rd2, %rd121;
	ld.global.u32 	%r444, [%rd122];
	setp.eq.s32 	%p292, %r444, %r614;
	@%p292 bra 	$L__BB0_178;
	setp.ne.s32 	%p293, %r586, -1;
	@%p293 bra 	$L__BB0_177;
	ld.global.u32 	%r586, [%rd6+4];
$L__BB0_177:
	add.s32 	%r585, %r585, 1;
	setp.lt.s32 	%p294, %r585, %r586;
	mov.b32 	%r615, -1;
	@%p294 bra 	$L__BB0_174;
	bra.uni 	$L__BB0_179;
$L__BB0_178:
	add.s64 	%rd124, %rd1, %rd121;
	ld.global.u32 	%r615, [%rd124];
$L__BB0_179:
	setp.lt.u32 	%p295, %r501, 2;
	setp.ne.s32 	%p296, %r615, -1;
	or.pred  	%p297, %p296, %p295;
	@%p297 bra 	$L__BB0_227;
	setp.ge.s32 	%p298, %r187, %r276;
	ld.local.u32 	%r447, [%rd4+4];
	add.s32 	%r216, %r447, %r4;
	or.b32  	%r449, %r187, %r216;
	setp.ge.s32 	%p299, %r5, %r278;
	setp.lt.s32 	%p5, %r449, 0;
	or.b32  	%r450, %r449, %r5;
	setp.lt.s32 	%p300, %r450, 0;
	setp.ge.s32 	%p301, %r216, %r277;
	or.pred  	%p302, %p298, %p301;
	or.pred  	%p303, %p302, %p300;
	or.pred  	%p304, %p303, %p299;
	@%p304 bra 	$L__BB0_187;
	mad.lo.s32 	%r452, %r187, %r277, %r216;
	mad.lo.s32 	%r614, %r452, %r278, %r5;
	mov.b32 	%r591, -1;
	mov.u32 	%r590, %r611;
$L__BB0_182:
	mul.wide.s32 	%rd125, %r590, 4;
	add.s64 	%rd126, %rd2, %rd125;
	ld.global.u32 	%r453, [%rd126];
	setp.eq.s32 	%p305, %r453, %r614;
	@%p305 bra 	$L__BB0_186;
	setp.ne.s32 	%p306, %r591, -1;
	@%p306 bra 	$L__BB0_185;
	ld.global.u32 	%r591, [%rd6+4];
$L__BB0_185:
	add.s32 	%r590, %r590, 1;
	setp.lt.s32 	%p307, %r590, %r591;
	@%p307 bra 	$L__BB0_182;
	bra.uni 	$L__BB0_187;
$L__BB0_186:
	add.s64 	%rd128, %rd1, %rd125;
	ld.global.u32 	%r615, [%rd128];
	setp.ne.s32 	%p308, %r615, -1;
	@%p308 bra 	$L__BB0_203;
$L__BB0_187:
	setp.eq.s32 	%p309, %r502, 1;
	mov.b32 	%r454, -1;
	mov.u32 	%r615, %r454;
	@%p309 bra 	$L__BB0_203;
	setp.ge.s32 	%p310, %r216, %r277;
	setp.ge.s32 	%p311, %r187, %r276;
	ld.local.u32 	%r455, [%rd5+4];
	add.s32 	%r225, %r455, %r5;
	setp.lt.s32 	%p312, %r225, 0;
	or.pred  	%p313, %p5, %p312;
	or.pred  	%p314, %p311, %p313;
	or.pred  	%p315, %p314, %p310;
	setp.ge.s32 	%p316, %r225, %r278;
	or.pred  	%p317, %p315, %p316;
	@%p317 bra 	$L__BB0_195;
	mad.lo.s32 	%r458, %r187, %r277, %r216;
	mad.lo.s32 	%r614, %r458, %r278, %r225;
	mov.b32 	%r595, -1;
	mov.u32 	%r594, %r611;
$L__BB0_190:
	mul.wide.s32 	%rd129, %r594, 4;
	add.s64 	%rd130, %rd2, %rd129;
	ld.global.u32 	%r459, [%rd130];
	setp.eq.s32 	%p318, %r459, %r614;
	@%p318 bra 	$L__BB0_194;
	setp.ne.s32 	%p319, %r595, -1;
	@%p319 bra 	$L__BB0_193;
	ld.global.u32 	%r595, [%rd6+4];
$L__BB0_193:
	add.s32 	%r594, %r594, 1;
	setp.lt.s32 	%p320, %r594, %r595;
	@%p320 bra 	$L__BB0_190;
	bra.uni 	$L__BB0_195;
$L__BB0_194:
	add.s64 	%rd132, %rd1, %rd129;
	ld.global.u32 	%r615, [%rd132];
	setp.ne.s32 	%p321, %r615, -1;
	@%p321 bra 	$L__BB0_203;
$L__BB0_195:
	setp.eq.s32 	%p322, %r502, 2;
	mov.u32 	%r615, %r454;
	@%p322 bra 	$L__BB0_203;
	setp.ge.s32 	%p323, %r216, %r277;
	setp.ge.s32 	%p324, %r187, %r276;
	ld.local.u32 	%r462, [%rd5+8];
	add.s32 	%r234, %r462, %r5;
	setp.lt.s32 	%p325, %r234, 0;
	or.pred  	%p326, %p5, %p325;
	or.pred  	%p327, %p324, %p326;
	or.pred  	%p328, %p327, %p323;
	setp.ge.s32 	%p329, %r234, %r278;
	or.pred  	%p330, %p328, %p329;
	mov.u32 	%r615, %r454;
	@%p330 bra 	$L__BB0_203;
	mad.lo.s32 	%r465, %r187, %r277, %r216;
	mad.lo.s32 	%r614, %r465, %r278, %r234;
	mov.b32 	%r599, -1;
	mov.u32 	%r598, %r611;
$L__BB0_198:
	mul.wide.s32 	%rd133, %r598, 4;
	add.s64 	%rd134, %rd2, %rd133;
	ld.global.u32 	%r466, [%rd134];
	setp.eq.s32 	%p331, %r466, %r614;
	@%p331 bra 	$L__BB0_202;
	setp.ne.s32 	%p332, %r599, -1;
	@%p332 bra 	$L__BB0_201;
	ld.global.u32 	%r599, [%rd6+4];
$L__BB0_201:
	add.s32 	%r598, %r598, 1;
	setp.lt.s32 	%p333, %r598, %r599;
	mov.b32 	%r615, -1;
	@%p333 bra 	$L__BB0_198;
	bra.uni 	$L__BB0_203;
$L__BB0_202:
	add.s64 	%rd136, %rd1, %rd133;
	ld.global.u32 	%r615, [%rd136];
$L__BB0_203:
	setp.ne.s32 	%p334, %r615, -1;
	setp.lt.u32 	%p335, %r501, 3;
	or.pred  	%p336, %p334, %p335;
	@%p336 bra 	$L__BB0_227;
	setp.ge.s32 	%p337, %r187, %r276;
	ld.local.u32 	%r469, [%rd4+8];
	add.s32 	%r244, %r469, %r4;
	or.b32  	%r471, %r187, %r244;
	setp.ge.s32 	%p338, %r5, %r278;
	setp.lt.s32 	%p6, %r471, 0;
	or.b32  	%r472, %r471, %r5;
	setp.lt.s32 	%p339, %r472, 0;
	setp.ge.s32 	%p340, %r244, %r277;
	or.pred  	%p341, %p337, %p340;
	or.pred  	%p342, %p341, %p339;
	or.pred  	%p343, %p342, %p338;
	@%p343 bra 	$L__BB0_211;
	mad.lo.s32 	%r474, %r187, %r277, %r244;
	mad.lo.s32 	%r614, %r474, %r278, %r5;
	mov.b32 	%r604, -1;
	mov.u32 	%r603, %r611;
$L__BB0_206:
	mul.wide.s32 	%rd137, %r603, 4;
	add.s64 	%rd138, %rd2, %rd137;
	ld.global.u32 	%r475, [%rd138];
	setp.eq.s32 	%p344, %r475, %r614;
	@%p344 bra 	$L__BB0_210;
	setp.ne.s32 	%p345, %r604, -1;
	@%p345 bra 	$L__BB0_209;
	ld.global.u32 	%r604, [%rd6+4];
$L__BB0_209:
	add.s32 	%r603, %r603, 1;
	setp.lt.s32 	%p346, %r603, %r604;
	@%p346 bra 	$L__BB0_206;
	bra.uni 	$L__BB0_211;
$L__BB0_210:
	add.s64 	%rd140, %rd1, %rd137;
	ld.global.u32 	%r615, [%rd140];
	setp.ne.s32 	%p347, %r615, -1;
	@%p347 bra 	$L__BB0_227;
$L__BB0_211:
	setp.eq.s32 	%p348, %r502, 1;
	mov.b32 	%r476, -1;
	mov.u32 	%r615, %r476;
	@%p348 bra 	$L__BB0_227;
	setp.ge.s32 	%p349, %r244, %r277;
	setp.ge.s32 	%p350, %r187, %r276;
	ld.local.u32 	%r477, [%rd5+4];
	add.s32 	%r253, %r477, %r5;
	setp.lt.s32 	%p351, %r253, 0;
	or.pred  	%p352, %p6, %p351;
	or.pred  	%p353, %p350, %p352;
	or.pred  	%p354, %p353, %p349;
	setp.ge.s32 	%p355, %r253, %r278;
	or.pred  	%p356, %p354, %p355;
	@%p356 bra 	$L__BB0_219;
	mad.lo.s32 	%r480, %r187, %r277, %r244;
	mad.lo.s32 	%r614, %r480, %r278, %r253;
	mov.b32 	%r608, -1;
	mov.u32 	%r607, %r611;
$L__BB0_214:
	mul.wide.s32 	%rd141, %r607, 4;
	add.s64 	%rd142, %rd2, %rd141;
	ld.global.u32 	%r481, [%rd142];
	setp.eq.s32 	%p357, %r481, %r614;
	@%p357 bra 	$L__BB0_218;
	setp.ne.s32 	%p358, %r608, -1;
	@%p358 bra 	$L__BB0_217;
	ld.global.u32 	%r608, [%rd6+4];
$L__BB0_217:
	add.s32 	%r607, %r607, 1;
	setp.lt.s32 	%p359, %r607, %r608;
	@%p359 bra 	$L__BB0_214;
	bra.uni 	$L__BB0_219;
$L__BB0_218:
	add.s64 	%rd144, %rd1, %rd141;
	ld.global.u32 	%r615, [%rd144];
	setp.ne.s32 	%p360, %r615, -1;
	@%p360 bra 	$L__BB0_227;
$L__BB0_219:
	setp.eq.s32 	%p361, %r502, 2;
	mov.u32 	%r615, %r476;
	@%p361 bra 	$L__BB0_227;
	setp.ge.s32 	%p362, %r244, %r277;
	setp.ge.s32 	%p363, %r187, %r276;
	ld.local.u32 	%r484, [%rd5+8];
	add.s32 	%r262, %r484, %r5;
	setp.lt.s32 	%p364, %r262, 0;
	or.pred  	%p365, %p6, %p364;
	or.pred  	%p366, %p363, %p365;
	or.pred  	%p367, %p366, %p362;
	setp.ge.s32 	%p368, %r262, %r278;
	or.pred  	%p369, %p367, %p368;
	mov.u32 	%r615, %r476;
	@%p369 bra 	$L__BB0_227;
	mad.lo.s32 	%r487, %r187, %r277, %r244;
	mad.lo.s32 	%r614, %r487, %r278, %r262;
	mov.b32 	%r612, -1;
$L__BB0_222:
	mul.wide.s32 	%rd145, %r611, 4;
	add.s64 	%rd146, %rd2, %rd145;
	ld.global.u32 	%r488, [%rd146];
	setp.eq.s32 	%p370, %r488, %r614;
	@%p370 bra 	$L__BB0_226;
	setp.ne.s32 	%p371, %r612, -1;
	@%p371 bra 	$L__BB0_225;
	ld.global.u32 	%r612, [%rd6+4];
$L__BB0_225:
	add.s32 	%r611, %r611, 1;
	setp.lt.s32 	%p372, %r611, %r612;
	mov.b32 	%r615, -1;
	@%p372 bra 	$L__BB0_222;
	bra.uni 	$L__BB0_227;
$L__BB0_226:
	add.s64 	%rd148, %rd1, %rd145;
	ld.global.u32 	%r615, [%rd148];
$L__BB0_227:
	ld.param.u64 	%rd166, [_Z25CollectActiveBlocksKernelPiS_PdS_S_S_S_S_S_S_S_S_S_iiiiiddddd_param_3];
	cvta.to.global.u64 	%rd149, %rd166;
	mul.wide.s32 	%rd150, %r2, 4;
	add.s64 	%rd151, %rd149, %rd150;
	st.global.u32 	[%rd151], %r615;
	cvta.to.global.u64 	%rd152, %rd13;
	mul.wide.s32 	%rd153, %r614, 4;
	add.s64 	%rd154, %rd152, %rd153;
	ld.global.u32 	%r272, [%rd154];
	cvta.to.global.u64 	%rd155, %rd12;
	add.s64 	%rd156, %rd155, %rd150;
	st.global.u32 	[%rd156], %r272;
	cvta.to.global.u64 	%rd157, %rd15;
	mul.wide.s32 	%rd158, %r272, 4;
	add.s64 	%rd7, %rd157, %rd158;
	atom.global.or.b32 	%r273, [%rd7], 0;
	setp.le.s32 	%p373, %r275, %r273;
	@%p373 bra 	$L__BB0_231;
	sub.s32 	%r274, %r275, %r273;
	atom.global.add.u32 	%r490, [%rd7], %r274;
	setp.lt.s32 	%p374, %r490, %r275;
	@%p374 bra 	$L__BB0_230;
	neg.s32 	%r491, %r274;
	atom.global.add.u32 	%r492, [%rd7], %r491;
	bra.uni 	$L__BB0_231;
$L__BB0_230:
	cvta.to.global.u64 	%rd159, %rd18;
	atom.global.add.u32 	%r493, [%rd159], 1;
	cvta.to.global.u64 	%rd160, %rd16;
	mul.wide.s32 	%rd161, %r493, 4;
	add.s64 	%rd162, %rd160, %rd161;
	st.global.u32 	[%rd162], %r272;
	cvta.to.global.u64 	%rd163, %rd17;
	add.s64 	%rd165, %rd163, %rd158;
	st.global.u32 	[%rd165], %r493;
$L__BB0_231:
	ret;

}
	// .globl	_Z38GetNumOfParticlesByStageInBlocksKernelPiS_S_S_S_S_ii
.visible .entry _Z38GetNumOfParticlesByStageInBlocksKernelPiS_S_S_S_S_ii(
	.param .u64 .ptr .align 1 _Z38GetNumOfParticlesByStageInBlocksKernelPiS_S_S_S_S_ii_param_0,
	.param .u64 .ptr .align 1 _Z38GetNumOfParticlesByStageInBlocksKernelPiS_S_S_S_S_ii_param_1,
	.param .u64 .ptr .align 1 _Z38GetNumOfParticlesByStageInBlocksKernelPiS_S_S_S_S_ii_param_2,
	.param .u64 .ptr .align 1 _Z38GetNumOfParticlesByStageInBlocksKernelPiS_S_S_S_S_ii_param_3,
	.param .u64 .ptr .align 1 _Z38GetNumOfParticlesByStageInBlocksKernelPiS_S_S_S_S_ii_param_4,
	.param .u64 .ptr .align 1 _Z38GetNumOfParticlesByStageInBlocksKernelPiS_S_S_S_S_ii_param_5,
	.param .u32 _Z38GetNumOfParticlesByStageInBlocksKernelPiS_S_S_S_S_ii_param_6,
	.param .u32 _Z38GetNumOfParticlesByStageInBlocksKernelPiS_S_S_S_S_ii_param_7
)
{
	.reg .pred 	%p<2>;
	.reg .b32 	%r<13>;
	.reg .b64 	%rd<23>;

	ld.param.u64 	%rd1, [_Z38GetNumOfParticlesByStageInBlocksKernelPiS_S_S_S_S_ii_param_0];
	ld.param.u64 	%rd2, [_Z38GetNumOfParticlesByStageInBlocksKernelPiS_S_S_S_S_ii_param_1];
	ld.param.u64 	%rd3, [_Z38GetNumOfParticlesByStageInBlocksKernelPiS_S_S_S_S_ii_param_2];
	ld.param.u64 	%rd4, [_Z38GetNumOfParticlesByStageInBlocksKernelPiS_S_S_S_S_ii_param_3];
	ld.param.u64 	%rd5, [_Z38GetNumOfParticlesByStageInBlocksKernelPiS_S_S_S_S_ii_param_4];
	ld.param.u64 	%rd6, [_Z38GetNumOfParticlesByStageInBlocksKernelPiS_S_S_S_S_ii_param_5];
	ld.param.u32 	%r2, [_Z38GetNumOfParticlesByStageInBlocksKernelPiS_S_S_S_S_ii_param_6];
	ld.param.u32 	%r3, [_Z38GetNumOfParticlesByStageInBlocksKernelPiS_S_S_S_S_ii_param_7];
	mov.u32 	%r4, %ntid.x;
	mov.u32 	%r5, %ctaid.x;
	mov.u32 	%r6, %tid.x;
	mad.lo.s32 	%r1, %r4, %r5, %r6;
	setp.ge.s32 	%p1, %r1, %r3;
	@%p1 bra 	$L__BB1_2;
	cvta.to.global.u64 	%rd7, %rd4;
	cvta.to.global.u64 	%rd8, %rd5;
	cvta.to.global.u64 	%rd9, %rd6;
	cvta.to.global.u64 	%rd10, %rd3;
	cvta.to.global.u64 	%rd11, %rd1;
	cvta.to.global.u64 	%rd12, %rd2;
	mul.wide.s32 	%rd13, %r1, 4;
	add.s64 	%rd14, %rd7, %rd13;
	ld.global.u32 	%r7, [%rd14];
	mul.wide.s32 	%rd15, %r7, 4;
	add.s64 	%rd16, %rd8, %rd15;
	ld.global.u32 	%r8, [%rd16];
	mul.wide.s32 	%rd17, %r8, 4;
	add.s64 	%rd18, %rd9, %rd17;
	ld.global.u32 	%r9, [%rd18];
	add.s64 	%rd19, %rd10, %rd15;
	ld.global.u32 	%r10, [%rd19];
	mad.lo.s32 	%r11, %r9, %r2, %r10;
	mul.wide.s32 	%rd20, %r11, 4;
	add.s64 	%rd21, %rd11, %rd20;
	atom.global.add.u32 	%r12, [%rd21], 1;
	add.s64 	%rd22, %rd12, %rd15;
	st.global.u32 	[%rd22], %r12;
$L__BB1_2:
	ret;

}
	// .globl	_Z30CollectParticlesToBlocksKernelPiS_S_S_S_S_S_ii
.visible .entry _Z30CollectParticlesToBlocksKernelPiS_S_S_S_S_S_ii(
	.param .u64 .ptr .align 1 _Z30CollectParticlesToBlocksKernelPiS_S_S_S_S_S_ii_param_0,
	.param .u64 .ptr .align 1 _Z30CollectParticlesToBlocksKernelPiS_S_S_S_S_S_ii_param_1,
	.param .u64 .ptr .align 1 _Z30CollectParticlesToBlocksKernelPiS_S_S_S_S_S_ii_param_2,
	.param .u64 .ptr .align 1 _Z30CollectParticlesToBlocksKernelPiS_S_S_S_S_S_ii_param_3,
	.param .u64 .ptr .align 1 _Z30CollectParticlesToBlocksKernelPiS_S_S_S_S_S_ii_param_4,
	.param .u64 .ptr .align 1 _Z30CollectParticlesToBlocksKernelPiS_S_S_S_S_S_ii_param_5,
	.param .u64 .ptr .align 1 _Z30CollectParticlesToBlocksKernelPiS_S_S_S_S_S_ii_param_6,
	.param .u32 _Z30CollectParticlesToBlocksKernelPiS_S_S_S_S_S_ii_param_7,
	.param .u32 _Z30CollectParticlesToBlocksKernelPiS_S_S_S_S_S_ii_param_8
)
{
	.reg .pred 	%p<2>;
	.reg .b32 	%r<15>;
	.reg .b64 	%rd<28>;

	ld.param.u64 	%rd2, [_Z30CollectParticlesToBlocksKernelPiS_S_S_S_S_S_ii_param_1];
	ld.param.u64 	%rd3, [_Z30CollectParticlesToBlocksKernelPiS_S_S_S_S_S_ii_param_2];
	ld.param.u64 	%rd4, [_Z30CollectParticlesToBlocksKernelPiS_S_S_S_S_S_ii_param_3];
	ld.param.u64 	%rd5, [_Z30CollectParticlesToBlocksKernelPiS_S_S_S_S_S_ii_param_4];
	ld.param.u64 	%rd6, [_Z30CollectParticlesToBlocksKernelPiS_S_S_S_S_S_ii_param_5];
	ld.param.u64 	%rd7, [_Z30CollectParticlesToBlocksKernelPiS_S_S_S_S_S_ii_param_6];
	ld.param.u32 	%r2, [_Z30CollectParticlesToBlocksKernelPiS_S_S_S_S_S_ii_param_7];
	ld.param.u32 	%r3, [_Z30CollectParticlesToBlocksKernelPiS_S_S_S_S_S_ii_param_8];
	mov.u32 	%r4, %ntid.x;
	mov.u32 	%r5, %ctaid.x;
	mov.u32 	%r6, %tid.x;
	mad.lo.s32 	%r1, %r4, %r5, %r6;
	setp.ge.s32 	%p1, %r1, %r3;
	@%p1 bra 	$L__BB2_2;
	ld.param.u64 	%rd27, [_Z30CollectParticlesToBlocksKernelPiS_S_S_S_S_S_ii_param_0];
	cvta.to.global.u64 	%rd8, %rd4;
	cvta.to.global.u64 	%rd9, %rd5;
	cvta.to.global.u64 	%rd10, %rd6;
	cvta.to.global.u64 	%rd11, %rd3;
	cvta.to.global.u64 	%rd12, %rd27;
	cvta.to.global.u64 	%rd13, %rd2;
	cvta.to.global.u64 	%rd14, %rd7;
	mul.wide.s32 	%rd15, %r1, 4;
	add.s64 	%rd16, %rd8, %rd15;
	ld.global.u32 	%r7, [%rd16];
	mul.wide.s32 	%rd17, %r7, 4;
	add.s64 	%rd18, %rd9, %rd17;
	ld.global.u32 	%r8, [%rd18];
	mul.wide.s32 	%rd19, %r8, 4;
	add.s64 	%rd20, %rd10, %rd19;
	ld.global.u32 	%r9, [%rd20];
	add.s64 	%rd21, %rd11, %rd17;
	ld.global.u32 	%r10, [%rd21];
	mad.lo.s32 	%r11, %r9, %r2, %r10;
	mul.wide.s32 	%rd22, %r11, 4;
	add.s64 	%rd23, %rd12, %rd22;
	ld.global.u32 	%r12, [%rd23];
	add.s64 	%rd24, %rd13, %rd17;
	ld.global.u32 	%r13, [%rd24];
	add.s32 	%r14, %r13, %r12;
	mul.wide.s32 	%rd25, %r14, 4;
	add.s64 	%rd26, %rd14, %rd25;
	st.global.u32 	[%rd26], %r7;
$L__BB2_2:
	ret;

}


// ===== COMPILED SASS (sm_100) =====

	.target	sm_100

	.elftype	@"ET_EXEC"


//--------------------- .note.nv.tkinfo           --------------------------
	.section	.note.nv.tkinfo,"",@"SHT_NOTE"
	.sectionflags	@"SHF_NOTE_NV_TKINFO"
	.tkinfo
        /*0018*/ 	.word	0x00000002
        /*0030*/ 	.string	""
        /*0030*/ 	.string	"ptxas"
        /*0030*/ 	.string	"Cuda compilation tools, release 13.0, V13.0.88"
        /*0030*/ 	.string	"Build cuda_13.0.r13.0/compiler.36424714_0"
        /*0030*/ 	.string	"-arch sm_100 -m 64 "



//--------------------- .note.nv.cuinfo           --------------------------
	.section	.note.nv.cuinfo,"",@"SHT_NOTE"
	.sectionflags	@"SHF_NOTE_NV_CUINFO"
        /*0018*/ 	.short	0x0002
        /*001a*/ 	.short	0x0064
        /*001c*/ 	.short	0x0082
	.zero		2


//--------------------- .nv.info                  --------------------------
	.section	.nv.info,"",@"SHT_CUDA_INFO"
	.align	4


	//----- nvinfo : EIATTR_REGCOUNT
	.align		4
        /*0000*/ 	.byte	0x04, 0x2f
        /*0002*/ 	.short	(.L_1 - .L_0)
	.align		4
.L_0:
        /*0004*/ 	.word	index@(_Z25CollectActiveBlocksKernelPiS_PdS_S_S_S_S_S_S_S_S_S_iiiiiddddd)
        /*0008*/ 	.word	0x0000001f


	//----- nvinfo : EIATTR_FRAME_SIZE
	.align		4
.L_1:
        /*000c*/ 	.byte	0x04, 0x11
        /*000e*/ 	.short	(.L_3 - .L_2)
	.align		4
.L_2:
        /*0010*/ 	.word	index@($__internal_0_$__cuda_sm20_div_rn_f64_full)
        /*0014*/ 	.word	0x00000028


	//----- nvinfo : EIATTR_FRAME_SIZE
	.align		4
.L_3:
        /*0018*/ 	.byte	0x04, 0x11
        /*001a*/ 	.short	(.L_5 - .L_4)
	.align		4
.L_4:
        /*001c*/ 	.word	index@(_Z25CollectActiveBlocksKernelPiS_PdS_S_S_S_S_S_S_S_S_S_iiiiiddddd)
        /*0020*/ 	.word	0x00000028


	//----- nvinfo : EIATTR_REGCOUNT
	.align		4
.L_5:
        /*0024*/ 	.byte	0x04, 0x2f
        /*0026*/ 	.short	(.L_7 - .L_6)
	.align		4
.L_6:
        /*0028*/ 	.word	index@(_Z38GetNumOfParticlesByStageInBlocksKernelPiS_S_S_S_S_ii)
        /*002c*/ 	.word	0x00000012


	//----- nvinfo : EIATTR_FRAME_SIZE
	.align		4
.L_7:
        /*0030*/ 	.byte	0x04, 0x11
        /*0032*/ 	.short	(.L_9 - .L_8)
	.align		4
.L_8:
        /*0034*/ 	.word	index@(_Z38GetNumOfParticlesByStageInBlocksKernelPiS_S_S_S_S_ii)
        /*0038*/ 	.word	0x00000000


	//----- nvinfo : EIATTR_REGCOUNT
	.align		4
.L_9:
        /*003c*/ 	.byte	0x04, 0x2f
        /*003e*/ 	.short	(.L_11 - .L_10)
	.align		4
.L_10:
        /*0040*/ 	.word	index@(_Z30CollectParticlesToBlocksKernelPiS_S_S_S_S_S_ii)
        /*0044*/ 	.word	0x00000010


	//----- nvinfo : EIATTR_FRAME_SIZE
	.align		4
.L_11:
        /*0048*/ 	.byte	0x04, 0x11
        /*004a*/ 	.short	(.L_13 - .L_12)
	.align		4
.L_12:
        /*004c*/ 	.word	index@(_Z30CollectParticlesToBlocksKernelPiS_S_S_S_S_S_ii)
        /*0050*/ 	.word	0x00000000


	//----- nvinfo : EIATTR_MIN_STACK_SIZE
	.align		4
.L_13:
        /*0054*/ 	.byte	0x04, 0x12
        /*0056*/ 	.short	(.L_15 - .L_14)
	.align		4
.L_14:
        /*0058*/ 	.word	index@(_Z30CollectParticlesToBlocksKernelPiS_S_S_S_S_S_ii)
        /*005c*/ 	.word	0x00000000


	//----- nvinfo : EIATTR_MIN_STACK_SIZE
	.align		4
.L_15:
        /*0060*/ 	.byte	0x04, 0x12
        /*0062*/ 	.short	(.L_17 - .L_16)
	.align		4
.L_16:
        /*0064*/ 	.word	index@(_Z38GetNumOfParticlesByStageInBlocksKernelPiS_S_S_S_S_ii)
        /*0068*/ 	.word	0x00000000


	//----- nvinfo : EIATTR_MIN_STACK_SIZE
	.align		4
.L_17:
        /*006c*/ 	.byte	0x04, 0x12
        /*006e*/ 	.short	(.L_19 - .L_18)
	.align		4
.L_18:
        /*0070*/ 	.word	index@(_Z25CollectActiveBlocksKernelPiS_PdS_S_S_S_S_S_S_S_S_S_iiiiiddddd)
        /*0074*/ 	.word	0x00000028
.L_19:


//--------------------- .nv.compat                --------------------------
	.section	.nv.compat,"",@"SHT_CUDA_COMPAT_INFO"
	.align	4
        /*0000*/ 	.byte	0x02, 0x09, 0x00, 0x00, 0x02, 0x02, 0x01, 0x00, 0x02, 0x05, 0x05, 0x00, 0x03, 0x07, 0x01, 0x01
        /*0010*/ 	.byte	0x02, 0x03, 0x00, 0x00, 0x02, 0x06, 0x01, 0x00, 0x04, 0x0b, 0x08, 0x00, 0x01, 0x00, 0x00, 0x00
        /*0020*/ 	.byte	0x00, 0x00, 0x00, 0x00


//--------------------- .nv.info._Z30CollectParticlesToBlocksKernelPiS_S_S_S_S_S_ii --------------------------
	.section	.nv.info._Z30CollectParticlesToBlocksKernelPiS_S_S_S_S_S_ii,"",@"SHT_CUDA_INFO"
	.sectionflags	@""
	.align	4


	//----- nvinfo : EIATTR_CUDA_API_VERSION
	.align		4
        /*0000*/ 	.byte	0x04, 0x37
        /*0002*/ 	.short	(.L_21 - .L_20)
.L_20:
        /*0004*/ 	.word	0x00000082


	//----- nvinfo : EIATTR_KPARAM_INFO
	.align		4
.L_21:
        /*0008*/ 	.byte	0x04, 0x17
        /*000a*/ 	.short	(.L_23 - .L_22)
.L_22:
        /*000c*/ 	.word	0x00000000
        /*0010*/ 	.short	0x0008
        /*0012*/ 	.short	0x003c
        /*0014*/ 	.byte	0x00, 0xf0, 0x11, 0x00


	//----- nvinfo : EIATTR_KPARAM_INFO
	.align		4
.L_23:
        /*0018*/ 	.byte	0x04, 0x17
        /*001a*/ 	.short	(.L_25 - .L_24)
.L_24:
        /*001c*/ 	.word	0x00000000
        /*0020*/ 	.short	0x0007
        /*0022*/ 	.short	0x0038
        /*0024*/ 	.byte	0x00, 0xf0, 0x11, 0x00


	//----- nvinfo : EIATTR_KPARAM_INFO
	.align		4
.L_25:
        /*0028*/ 	.byte	0x04, 0x17
        /*002a*/ 	.short	(.L_27 - .L_26)
.L_26:
        /*002c*/ 	.word	0x00000000
        /*0030*/ 	.short	0x0006
        /*0032*/ 	.short	0x0030
        /*0034*/ 	.byte	0x00, 0xf5, 0x21, 0x00


	//----- nvinfo : EIATTR_KPARAM_INFO
	.align		4
.L_27:
        /*0038*/ 	.byte	0x04, 0x17
        /*003a*/ 	.short	(.L_29 - .L_28)
.L_28:
        /*003c*/ 	.word	0x00000000
        /*0040*/ 	.short	0x0005
        /*0042*/ 	.short	0x0028
        /*0044*/ 	.byte	0x00, 0xf5, 0x21, 0x00


	//----- nvinfo : EIATTR_KPARAM_INFO
	.align		4
.L_29:
        /*0048*/ 	.byte	0x04, 0x17
        /*004a*/ 	.short	(.L_31 - .L_30)
.L_30:
        /*004c*/ 	.word	0x00000000
        /*0050*/ 	.short	0x0004
        /*0052*/ 	.short	0x0020
        /*0054*/ 	.byte	0x00, 0xf5, 0x21, 0x00


	//----- nvinfo : EIATTR_KPARAM_INFO
	.align		4
.L_31:
        /*0058*/ 	.byte	0x04, 0x17
        /*005a*/ 	.short	(.L_33 - .L_32)
.L_32:
        /*005c*/ 	.word	0x00000000
        /*0060*/ 	.short	0x0003
        /*0062*/ 	.short	0x0018
        /*0064*/ 	.byte	0x00, 0xf5, 0x21, 0x00


	//----- nvinfo : EIATTR_KPARAM_INFO
	.align		4
.L_33:
        /*0068*/ 	.byte	0x04, 0x17
        /*006a*/ 	.short	(.L_35 - .L_34)
.L_34:
        /*006c*/ 	.word	0x00000000
        /*0070*/ 	.short	0x0002
        /*0072*/ 	.short	0x0010
        /*0074*/ 	.byte	0x00, 0xf5, 0x21, 0x00


	//----- nvinfo : EIATTR_KPARAM_INFO
	.align		4
.L_35:
        /*0078*/ 	.byte	0x04, 0x17
        /*007a*/ 	.short	(.L_37 - .L_36)
.L_36:
        /*007c*/ 	.word	0x00000000
        /*0080*/ 	.short	0x0001
        /*0082*/ 	.short	0x0008
        /*0084*/ 	.byte	0x00, 0xf5, 0x21, 0x00


	//----- nvinfo : EIATTR_KPARAM_INFO
	.align		4
.L_37:
        /*0088*/ 	.byte	0x04, 0x17
        /*008a*/ 	.short	(.L_39 - .L_38)
.L_38:
        /*008c*/ 	.word	0x00000000
        /*0090*/ 	.short	0x0000
        /*0092*/ 	.short	0x0000
        /*0094*/ 	.byte	0x00, 0xf5, 0x21, 0x00


	//----- nvinfo : EIATTR_SPARSE_MMA_MASK
	.align		4
.L_39:
        /*0098*/ 	.byte	0x03, 0x50
        /*009a*/ 	.short	0x0000


	//----- nvinfo : EIATTR_MAXREG_COUNT
	.align		4
        /*009c*/ 	.byte	0x03, 0x1b
        /*009e*/ 	.short	0x00ff


	//----- nvinfo : EIATTR_MERCURY_ISA_VERSION
	.align		4
        /*00a0*/ 	.byte	0x03, 0x5f
        /*00a2*/ 	.short	0x0101


	//----- nvinfo : EIATTR_VRC_CTA_INIT_COUNT
	.align		4
        /*00a4*/ 	.byte	0x02, 0x4a
	.zero		1
	.zero		1


	//----- nvinfo : EIATTR_EXIT_INSTR_OFFSETS
	.align		4
        /*00a8*/ 	.byte	0x04, 0x1c
        /*00aa*/ 	.short	(.L_41 - .L_40)


	//   ....[0]....
.L_40:
        /*00ac*/ 	.word	0x00000070


	//   ....[1]....
        /*00b0*/ 	.word	0x00000210


	//----- nvinfo : EIATTR_CBANK_PARAM_SIZE
	.align		4
.L_41:
        /*00b4*/ 	.byte	0x03, 0x19
        /*00b6*/ 	.short	0x0040


	//----- nvinfo : EIATTR_PARAM_CBANK
	.align		4
        /*00b8*/ 	.byte	0x04, 0x0a
        /*00ba*/ 	.short	(.L_43 - .L_42)
	.align		4
.L_42:
        /*00bc*/ 	.word	index@(.nv.constant0._Z30CollectParticlesToBlocksKernelPiS_S_S_S_S_S_ii)
        /*00c0*/ 	.short	0x0380
        /*00c2*/ 	.short	0x0040


	//----- nvinfo : EIATTR_SW_WAR
	.align		4
.L_43:
        /*00c4*/ 	.byte	0x04, 0x36
        /*00c6*/ 	.short	(.L_45 - .L_44)
.L_44:
        /*00c8*/ 	.word	0x00000008
.L_45:


//--------------------- .nv.info._Z38GetNumOfParticlesByStageInBlocksKernelPiS_S_S_S_S_ii --------------------------
	.section	.nv.info._Z38GetNumOfParticlesByStageInBlocksKernelPiS_S_S_S_S_ii,"",@"SHT_CUDA_INFO"
	.sectionflags	@""
	.align	4


	//----- nvinfo : EIATTR_CUDA_API_VERSION
	.align		4
        /*0000*/ 	.byte	0x04, 0x37
        /*0002*/ 	.short	(.L_47 - .L_46)
.L_46:
        /*0004*/ 	.word	0x00000082


	//----- nvinfo : EIATTR_KPARAM_INFO
	.align		4
.L_47:
        /*0008*/ 	.byte	0x04, 0x17
        /*000a*/ 	.short	(.L_49 - .L_48)
.L_48:
        /*000c*/ 	.word	0x00000000
        /*0010*/ 	.short	0x0007
        /*0012*/ 	.short	0x0034
        /*0014*/ 	.byte	0x00, 0xf0, 0x11, 0x00


	//----- nvinfo : EIATTR_KPARAM_INFO
	.align		4
.L_49:
        /*0018*/ 	.byte	0x04, 0x17
        /*001a*/ 	.short	(.L_51 - .L_50)
.L_50:
        /*001c*/ 	.word	0x00000000
        /*0020*/ 	.short	0x0006
        /*0022*/ 	.short	0x0030
        /*0024*/ 	.byte	0x00, 0xf0, 0x11, 0x00


	//----- nvinfo : EIATTR_KPARAM_INFO
	.align		4
.L_51:
        /*0028*/ 	.byte	0x04, 0x17
        /*002a*/ 	.short	(.L_53 - .L_52)
.L_52:
        /*002c*/ 	.word	0x00000000
        /*0030*/ 	.short	0x0005
        /*0032*/ 	.short	0x0028
        /*0034*/ 	.byte	0x00, 0xf5, 0x21, 0x00


	//----- nvinfo : EIATTR_KPARAM_INFO
	.align		4
.L_53:
        /*0038*/ 	.byte	0x04, 0x17
        /*003a*/ 	.short	(.L_55 - .L_54)
.L_54:
        /*003c*/ 	.word	0x00000000
        /*0040*/ 	.short	0x0004
        /*0042*/ 	.short	0x0020
        /*0044*/ 	.byte	0x00, 0xf5, 0x21, 0x00


	//----- nvinfo : EIATTR_KPARAM_INFO
	.align		4
.L_55:
        /*0048*/ 	.byte	0x04, 0x17
        /*004a*/ 	.short	(.L_57 - .L_56)
.L_56:
        /*004c*/ 	.word	0x00000000
        /*0050*/ 	.short	0x0003
        /*0052*/ 	.short	0x0018
        /*0054*/ 	.byte	0x00, 0xf5, 0x21, 0x00


	//----- nvinfo : EIATTR_KPARAM_INFO
	.align		4
.L_57:
        /*0058*/ 	.byte	0x04, 0x17
        /*005a*/ 	.short	(.L_59 - .L_58)
.L_58:
        /*005c*/ 	.word	0x00000000
        /*0060*/ 	.short	0x0002
        /*0062*/ 	.short	0x0010
        /*0064*/ 	.byte	0x00, 0xf5, 0x21, 0x00


	//----- nvinfo : EIATTR_KPARAM_INFO
	.align		4
.L_59:
        /*0068*/ 	.byte	0x04, 0x17
        /*006a*/ 	.short	(.L_61 - .L_60)
.L_60:
        /*006c*/ 	.word	0x00000000
        /*0070*/ 	.short	0x0001
        /*0072*/ 	.short	0x0008
        /*0074*/ 	.byte	0x00, 0xf5, 0x21, 0x00


	//----- nvinfo : EIATTR_KPARAM_INFO
	.align		4
.L_61:
        /*0078*/ 	.byte	0x04, 0x17
        /*007a*/ 	.short	(.L_63 - .L_62)
.L_62:
        /*007c*/ 	.word	0x00000000
        /*0080*/ 	.short	0x0000
        /*0082*/ 	.short	0x0000
        /*0084*/ 	.byte	0x00, 0xf5, 0x21, 0x00


	//----- nvinfo : EIATTR_SPARSE_MMA_MASK
	.align		4
.L_63:
        /*0088*/ 	.byte	0x03, 0x50
        /*008a*/ 	.short	0x0000


	//----- nvinfo : EIATTR_MAXREG_COUNT
	.align		4
        /*008c*/ 	.byte	0x03, 0x1b
        /*008e*/ 	.short	0x00ff


	//----- nvinfo : EIATTR_MERCURY_ISA_VERSION
	.align		4
        /*0090*/ 	.byte	0x03, 0x5f
        /*0092*/ 	.short	0x0101


	//----- nvinfo : EIATTR_VRC_CTA_INIT_COUNT
	.align		4
        /*0094*/ 	.byte	0x02, 0x4a
	.zero		1
	.zero		1


	//----- nvinfo : EIATTR_EXIT_INSTR_OFFSETS
	.align		4
        /*0098*/ 	.byte	0x04, 0x1c
        /*009a*/ 	.short	(.L_65 - .L_64)


	//   ....[0]....
.L_64:
        /*009c*/ 	.word	0x00000070


	//   ....[1]....
        /*00a0*/ 	.word	0x000001e0


	//----- nvinfo : EIATTR_CBANK_PARAM_SIZE
	.align		4
.L_65:
        /*00a4*/ 	.byte	0x03, 0x19
        /*00a6*/ 	.short	0x0038


	//----- nvinfo : EIATTR_PARAM_CBANK
	.align		4
        /*00a8*/ 	.byte	0x04, 0x0a
        /*00aa*/ 	.short	(.L_67 - .L_66)
	.align		4
.L_66:
        /*00ac*/ 	.word	index@(.nv.constant0._Z38GetNumOfParticlesByStageInBlocksKernelPiS_S_S_S_S_ii)
        /*00b0*/ 	.short	0x0380
        /*00b2*/ 	.short	0x0038


	//----- nvinfo : EIATTR_SW_WAR
	.align		4
.L_67:
        /*00b4*/ 	.byte	0x04, 0x36
        /*00b6*/ 	.short	(.L_69 - .L_68)
.L_68:
        /*00b8*/ 	.word	0x00000008
.L_69:


//--------------------- .nv.info._Z25CollectActiveBlocksKernelPiS_PdS_S_S_S_S_S_S_S_S_S_iiiiiddddd --------------------------
	.section	.nv.info._Z25CollectActiveBlocksKernelPiS_PdS_S_S_S_S_S_S_S_S_S_iiiiiddddd,"",@"SHT_CUDA_INFO"
	.sectionflags	@""
	.align	4


	//----- nvinfo : EIATTR_CUDA_API_VERSION
	.align		4
        /*0000*/ 	.byte	0x04, 0x37
        /*0002*/ 	.short	(.L_71 - .L_70)
.L_70:
        /*0004*/ 	.word	0x00000082


	//----- nvinfo : EIATTR_KPARAM_INFO
	.align		4
.L_71:
        /*0008*/ 	.byte	0x04, 0x17
        /*000a*/ 	.short	(.L_73 - .L_72)
.L_72:
        /*000c*/ 	.word	0x00000000
        /*0010*/ 	.short	0x0016
        /*0012*/ 	.short	0x00a0
        /*0014*/ 	.byte	0x00, 0xf0, 0x21, 0x00


	//----- nvinfo : EIATTR_KPARAM_INFO
	.align		4
.L_73:
        /*0018*/ 	.byte	0x04, 0x17
        /*001a*/ 	.short	(.L_75 - .L_74)
.L_74:
        /*001c*/ 	.word	0x00000000
        /*0020*/ 	.short	0x0015
        /*0022*/ 	.short	0x0098
        /*0024*/ 	.byte	0x00, 0xf0, 0x21, 0x00


	//----- nvinfo : EIATTR_KPARAM_INFO
	.align		4
.L_75:
        /*0028*/ 	.byte	0x04, 0x17
        /*002a*/ 	.short	(.L_77 - .L_76)
.L_76:
        /*002c*/ 	.word	0x00000000
        /*0030*/ 	.short	0x0014
        /*0032*/ 	.short	0x0090
        /*0034*/ 	.byte	0x00, 0xf0, 0x21, 0x00


	//----- nvinfo : EIATTR_KPARAM_INFO
	.align		4
.L_77:
        /*0038*/ 	.byte	0x04, 0x17
        /*003a*/ 	.short	(.L_79 - .L_78)
.L_78:
        /*003c*/ 	.word	0x00000000
        /*0040*/ 	.short	0x0013
        /*0042*/ 	.short	0x0088
        /*0044*/ 	.byte	0x00, 0xf0, 0x21, 0x00


	//----- nvinfo : EIATTR_KPARAM_INFO
	.align		4
.L_79:
        /*0048*/ 	.byte	0x04, 0x17
        /*004a*/ 	.short	(.L_81 - .L_80)
.L_80:
        /*004c*/ 	.word	0x00000000
        /*0050*/ 	.short	0x0012
        /*0052*/ 	.short	0x0080
        /*0054*/ 	.byte	0x00, 0xf0, 0x21, 0x00


	//----- nvinfo : EIATTR_KPARAM_INFO
	.align		4
.L_81:
        /*0058*/ 	.byte	0x04, 0x17
        /*005a*/ 	.short	(.L_83 - .L_82)
.L_82:
        /*005c*/ 	.word	0x00000000
        /*0060*/ 	.short	0x0011
        /*0062*/ 	.short	0x0078
        /*0064*/ 	.byte	0x00, 0xf0, 0x11, 0x00


	//----- nvinfo : EIATTR_KPARAM_INFO
	.align		4
.L_83:
        /*0068*/ 	.byte	0x04, 0x17
        /*006a*/ 	.short	(.L_85 - .L_84)
.L_84:
        /*006c*/ 	.word	0x00000000
        /*0070*/ 	.short	0x0010
        /*0072*/ 	.short	0x0074
        /*0074*/ 	.byte	0x00, 0xf0, 0x11, 0x00


	//----- nvinfo : EIATTR_KPARAM_INFO
	.align		4
.L_85:
        /*0078*/ 	.byte	0x04, 0x17
        /*007a*/ 	.short	(.L_87 - .L_86)
.L_86:
        /*007c*/ 	.word	0x00000000
        /*0080*/ 	.short	0x000f
        /*0082*/ 	.short	0x0070
        /*0084*/ 	.byte	0x00, 0xf0, 0x11, 0x00


	//----- nvinfo : EIATTR_KPARAM_INFO
	.align		4
.L_87:
        /*0088*/ 	.byte	0x04, 0x17
        /*008a*/ 	.short	(.L_89 - .L_88)
.L_88:
        /*008c*/ 	.word	0x00000000
        /*0090*/ 	.short	0x000e
        /*0092*/ 	.short	0x006c
        /*0094*/ 	.byte	0x00, 0xf0, 0x11, 0x00


	//----- nvinfo : EIATTR_KPARAM_INFO
	.align		4
.L_89:
        /*0098*/ 	.byte	0x04, 0x17
        /*009a*/ 	.short	(.L_91 - .L_90)
.L_90:
        /*009c*/ 	.word	0x00000000
        /*00a0*/ 	.short	0x000d
        /*00a2*/ 	.short	0x0068
        /*00a4*/ 	.byte	0x00, 0xf0, 0x11, 0x00


	//----- nvinfo : EIATTR_KPARAM_INFO
	.align		4
.L_91:
        /*00a8*/ 	.byte	0x04, 0x17
        /*00aa*/ 	.short	(.L_93 - .L_92)
.L_92:
        /*00ac*/ 	.word	0x00000000
        /*00b0*/ 	.short	0x000c
        /*00b2*/ 	.short	0x0060
        /*00b4*/ 	.byte	0x00, 0xf5, 0x21, 0x00


	//----- nvinfo : EIATTR_KPARAM_INFO
	.align		4
.L_93:
        /*00b8*/ 	.byte	0x04, 0x17
        /*00ba*/ 	.short	(.L_95 - .L_94)
.L_94:
        /*00bc*/ 	.word	0x00000000
        /*00c0*/ 	.short	0x000b
        /*00c2*/ 	.short	0x0058
        /*00c4*/ 	.byte	0x00, 0xf5, 0x21, 0x00


	//----- nvinfo : EIATTR_KPARAM_INFO
	.align		4
.L_95:
        /*00c8*/ 	.byte	0x04, 0x17
        /*00ca*/ 	.short	(.L_97 - .L_96)
.L_96:
        /*00cc*/ 	.word	0x00000000
        /*00d0*/ 	.short	0x000a
        /*00d2*/ 	.short	0x0050
        /*00d4*/ 	.byte	0x00, 0xf5, 0x21, 0x00


	//----- nvinfo : EIATTR_KPARAM_INFO
	.align		4
.L_97:
        /*00d8*/ 	.byte	0x04, 0x17
        /*00da*/ 	.short	(.L_99 - .L_98)
.L_98:
        /*00dc*/ 	.word	0x00000000
        /*00e0*/ 	.short	0x0009
        /*00e2*/ 	.short	0x0048
        /*00e4*/ 	.byte	0x00, 0xf5, 0x21, 0x00


	//----- nvinfo : EIATTR_KPARAM_INFO
	.align		4
.L_99:
        /*00e8*/ 	.byte	0x04, 0x17
        /*00ea*/ 	.short	(.L_101 - .L_100)
.L_100:
        /*00ec*/ 	.word	0x00000000
        /*00f0*/ 	.short	0x0008
        /*00f2*/ 	.short	0x0040
        /*00f4*/ 	.byte	0x00, 0xf5, 0x21, 0x00


	//----- nvinfo : EIATTR_KPARAM_INFO
	.align		4
.L_101:
        /*00f8*/ 	.byte	0x04, 0x17
        /*00fa*/ 	.short	(.L_103 - .L_102)
.L_102:
        /*00fc*/ 	.word	0x00000000
        /*0100*/ 	.short	0x0007
        /*0102*/ 	.short	0x0038
        /*0104*/ 	.byte	0x00, 0xf5, 0x21, 0x00


	//----- nvinfo : EIATTR_KPARAM_INFO
	.align		4
.L_103:
        /*0108*/ 	.byte	0x04, 0x17
        /*010a*/ 	.short	(.L_105 - .L_104)
.L_104:
        /*010c*/ 	.word	0x00000000
        /*0110*/ 	.short	0x0006
        /*0112*/ 	.short	0x0030
        /*0114*/ 	.byte	0x00, 0xf5, 0x21, 0x00


	//----- nvinfo : EIATTR_KPARAM_INFO
	.align		4
.L_105:
        /*0118*/ 	.byte	0x04, 0x17
        /*011a*/ 	.short	(.L_107 - .L_106)
.L_106:
        /*011c*/ 	.word	0x00000000
        /*0120*/ 	.short	0x0005
        /*0122*/ 	.short	0x0028
        /*0124*/ 	.byte	0x00, 0xf5, 0x21, 0x00


	//----- nvinfo : EIATTR_KPARAM_INFO
	.align		4
.L_107:
        /*0128*/ 	.byte	0x04, 0x17
        /*012a*/ 	.short	(.L_109 - .L_108)
.L_108:
        /*012c*/ 	.word	0x00000000
        /*0130*/ 	.short	0x0004
        /*0132*/ 	.short	0x0020
        /*0134*/ 	.byte	0x00, 0xf5, 0x21, 0x00


	//----- nvinfo : EIATTR_KPARAM_INFO
	.align		4
.L_109:
        /*0138*/ 	.byte	0x04, 0x17
        /*013a*/ 	.short	(.L_111 - .L_110)
.L_110:
        /*013c*/ 	.word	0x00000000
        /*0140*/ 	.short	0x0003
        /*0142*/ 	.short	0x0018
        /*0144*/ 	.byte	0x00, 0xf5, 0x21, 0x00


	//----- nvinfo : EIATTR_KPARAM_INFO
	.align		4
.L_111:
        /*0148*/ 	.byte	0x04, 0x17
        /*014a*/ 	.short	(.L_113 - .L_112)
.L_112:
        /*014c*/ 	.word	0x00000000
        /*0150*/ 	.short	0x0002
        /*0152*/ 	.short	0x0010
        /*0154*/ 	.byte	0x00, 0xf5, 0x21, 0x00


	//----- nvinfo : EIATTR_KPARAM_INFO
	.align		4
.L_113:
        /*0158*/ 	.byte	0x04, 0x17
        /*015a*/ 	.short	(.L_115 - .L_114)
.L_114:
        /*015c*/ 	.word	0x00000000
        /*0160*/ 	.short	0x0001
        /*0162*/ 	.short	0x0008
        /*0164*/ 	.byte	0x00, 0xf5, 0x21, 0x00


	//----- nvinfo : EIATTR_KPARAM_INFO
	.align		4
.L_115:
        /*0168*/ 	.byte	0x04, 0x17
        /*016a*/ 	.short	(.L_117 - .L_116)
.L_116:
        /*016c*/ 	.word	0x00000000
        /*0170*/ 	.short	0x0000
        /*0172*/ 	.short	0x0000
        /*0174*/ 	.byte	0x00, 0xf5, 0x21, 0x00


	//----- nvinfo : EIATTR_SPARSE_MMA_MASK
	.align		4
.L_117:
        /*0178*/ 	.byte	0x03, 0x50
        /*017a*/ 	.short	0x0000


	//----- nvinfo : EIATTR_MAXREG_COUNT
	.align		4
        /*017c*/ 	.byte	0x03, 0x1b
        /*017e*/ 	.short	0x00ff


	//----- nvinfo : EIATTR_MERCURY_ISA_VERSION
	.align		4
        /*0180*/ 	.byte	0x03, 0x5f
        /*0182*/ 	.short	0x0101


	//----- nvinfo : EIATTR_INT_WARP_WIDE_INSTR_OFFSETS
	.align		4
        /*0184*/ 	.byte	0x04, 0x31
        /*0186*/ 	.short	(.L_119 - .L_118)


	//   ....[0]....
.L_118:
        /*0188*/ 	.word	0x00004930


	//   ....[1]....
        /*018c*/ 	.word	0x000049f0


	//----- nvinfo : EIATTR_VRC_CTA_INIT_COUNT
	.align		4
.L_119:
        /*0190*/ 	.byte	0x02, 0x4a
	.zero		1
	.zero		1


	//----- nvinfo : EIATTR_EXIT_INSTR_OFFSETS
	.align		4
        /*0194*/ 	.byte	0x04, 0x1c
        /*0196*/ 	.short	(.L_121 - .L_120)


	//   ....[0]....
.L_120:
        /*0198*/ 	.word	0x00000080


	//   ....[1]....
        /*019c*/ 	.word	0x000048a0


	//   ....[2]....
        /*01a0*/ 	.word	0x00004910


	//   ....[3]....
        /*01a4*/ 	.word	0x00004a40


	//----- nvinfo : EIATTR_CRS_STACK_SIZE
	.align		4
.L_121:
        /*01a8*/ 	.byte	0x04, 0x1e
        /*01aa*/ 	.short	(.L_123 - .L_122)
.L_122:
        /*01ac*/ 	.word	0x00000000


	//----- nvinfo : EIATTR_CBANK_PARAM_SIZE
	.align		4
.L_123:
        /*01b0*/ 	.byte	0x03, 0x19
        /*01b2*/ 	.short	0x00a8


	//----- nvinfo : EIATTR_PARAM_CBANK
	.align		4
        /*01b4*/ 	.byte	0x04, 0x0a
        /*01b6*/ 	.short	(.L_125 - .L_124)
	.align		4
.L_124:
        /*01b8*/ 	.word	index@(.nv.constant0._Z25CollectActiveBlocksKernelPiS_PdS_S_S_S_S_S_S_S_S_S_iiiiiddddd)
        /*01bc*/ 	.short	0x0380
        /*01be*/ 	.short	0x00a8


	//----- nvinfo : EIATTR_SW_WAR
	.align		4
.L_125:
        /*01c0*/ 	.byte	0x04, 0x36
        /*01c2*/ 	.short	(.L_127 - .L_126)
.L_126:
        /*01c4*/ 	.word	0x00000008
.L_127:


//--------------------- .nv.callgraph             --------------------------
	.section	.nv.callgraph,"",@"SHT_CUDA_CALLGRAPH"
	.align	4
	.sectionentsize	8
	.align		4
        /*0000*/ 	.word	0x00000000
	.align		4
        /*0004*/ 	.word	0xffffffff
	.align		4
        /*0008*/ 	.word	0x00000000
	.align		4
        /*000c*/ 	.word	0xfffffffe
	.align		4
        /*0010*/ 	.word	0x00000000
	.align		4
        /*0014*/ 	.word	0xfffffffd
	.align		4
        /*0018*/ 	.word	0x00000000
	.align		4
        /*001c*/ 	.word	0xfffffffc


//--------------------- .text._Z30CollectParticlesToBlocksKernelPiS_S_S_S_S_S_ii --------------------------
	.section	.text._Z30CollectParticlesToBlocksKernelPiS_S_S_S_S_S_ii,"ax",@progbits
	.align	128
        .global         _Z30CollectParticlesToBlocksKernelPiS_S_S_S_S_S_ii
        .type           _Z30CollectParticlesToBlocksKernelPiS_S_S_S_S_S_ii,@function
        .size           _Z30CollectParticlesToBlocksKernelPiS_S_S_S_S_S_ii,(.L_x_160 - _Z30CollectParticlesToBlocksKernelPiS_S_S_S_S_S_ii)
        .other          _Z30CollectParticlesToBlocksKernelPiS_S_S_S_S_S_ii,@"STO_CUDA_ENTRY STV_DEFAULT"
_Z30CollectParticlesToBlocksKernelPiS_S_S_S_S_S_ii:
.text._Z30CollectParticlesToBlocksKernelPiS_S_S_S_S_S_ii:
[----:B------:R-:W-:Y:S01]  /*0000*/  LDC R1, c[0x0][0x37c] ;  /* 0x0000df00ff017b82 */ /* 0x000fe20000000800 */
[----:B------:R-:W0:Y:S01]  /*0010*/  S2R R5, SR_CTAID.X ;  /* 0x0000000000057919 */ /* 0x000e220000002500 */
[----:B------:R-:W0:Y:S01]  /*0020*/  LDCU UR4, c[0x0][0x360] ;  /* 0x00006c00ff0477ac */ /* 0x000e220008000800 */
[----:B------:R-:W0:Y:S01]  /*0030*/  S2R R0, SR_TID.X ;  /* 0x0000000000007919 */ /* 0x000e220000002100 */
[----:B------:R-:W1:Y:S01]  /*0040*/  LDCU UR5, c[0x0][0x3bc] ;  /* 0x00007780ff0577ac */ /* 0x000e620008000800 */
[----:B0-----:R-:W-:-:S05]  /*0050*/  IMAD R5, R5, UR4, R0 ;  /* 0x0000000405057c24 */ /* 0x001fca000f8e0200 */
[----:B-1----:R-:W-:-:S13]  /*0060*/  ISETP.GE.AND P0, PT, R5, UR5, PT ;  /* 0x0000000505007c0c */ /* 0x002fda000bf06270 */
[----:B------:R-:W-:Y:S05]  /*0070*/  @P0 EXIT ;  /* 0x000000000000094d */ /* 0x000fea0003800000 */
[----:B------:R-:W0:Y:S01]  /*0080*/  LDC.64 R2, c[0x0][0x398] ;  /* 0x0000e600ff027b82 */ /* 0x000e220000000a00 */
[----:B------:R-:W1:Y:S01]  /*0090*/  LDCU.64 UR4, c[0x0][0x358] ;  /* 0x00006b00ff0477ac */ /* 0x000e620008000a00 */
[----:B------:R-:W2:Y:S06]  /*00a0*/  LDCU UR6, c[0x0][0x3b8] ;  /* 0x00007700ff0677ac */ /* 0x000eac0008000800 */
[----:B------:R-:W3:Y:S08]  /*00b0*/  LDC.64 R8, c[0x0][0x390] ;  /* 0x0000e400ff087b82 */ /* 0x000ef00000000a00 */
[----:B------:R-:W4:Y:S01]  /*00c0*/  LDC.64 R6, c[0x0][0x3a8] ;  /* 0x0000ea00ff067b82 */ /* 0x000f220000000a00 */
[----:B0-----:R-:W-:-:S07]  /*00d0*/  IMAD.WIDE R2, R5, 0x4, R2 ;  /* 0x0000000405027825 */ /* 0x001fce00078e0202 */
[----:B------:R-:W0:Y:S01]  /*00e0*/  LDC.64 R10, c[0x0][0x388] ;  /* 0x0000e200ff0a7b82 */ /* 0x000e220000000a00 */
[----:B-1----:R1:W5:Y:S07]  /*00f0*/  LDG.E R0, desc[UR4][R2.64] ;  /* 0x0000000402007981 */ /* 0x00236e000c1e1900 */
[----:B------:R-:W5:Y:S08]  /*0100*/  LDC.64 R4, c[0x0][0x3a0] ;  /* 0x0000e800ff047b82 */ /* 0x000f700000000a00 */
[----:B-1----:R-:W1:Y:S01]  /*0110*/  LDC.64 R2, c[0x0][0x380] ;  /* 0x0000e000ff027b82 */ /* 0x002e620000000a00 */
[----:B-----5:R-:W-:-:S06]  /*0120*/  IMAD.WIDE R4, R0, 0x4, R4 ;  /* 0x0000000400047825 */ /* 0x020fcc00078e0204 */
[----:B------:R-:W4:Y:S01]  /*0130*/  LDG.E R5, desc[UR4][R4.64] ;  /* 0x0000000404057981 */ /* 0x000f22000c1e1900 */
[----:B---3--:R-:W-:-:S06]  /*0140*/  IMAD.WIDE R8, R0, 0x4, R8 ;  /* 0x0000000400087825 */ /* 0x008fcc00078e0208 */
[----:B------:R-:W2:Y:S01]  /*0150*/  LDG.E R9, desc[UR4][R8.64] ;  /* 0x0000000408097981 */ /* 0x000ea2000c1e1900 */
[----:B----4-:R-:W-:-:S06]  /*0160*/  IMAD.WIDE R6, R5, 0x4, R6 ;  /* 0x0000000405067825 */ /* 0x010fcc00078e0206 */
[----:B------:R-:W2:Y:S01]  /*0170*/  LDG.E R6, desc[UR4][R6.64] ;  /* 0x0000000406067981 */ /* 0x000ea2000c1e1900 */
[----:B0-----:R-:W-:Y:S02]  /*0180*/  IMAD.WIDE R4, R0, 0x4, R10 ;  /* 0x0000000400047825 */ /* 0x001fe400078e020a */
[----:B------:R-:W0:Y:S04]  /*0190*/  LDC.64 R10, c[0x0][0x3b0] ;  /* 0x0000ec00ff0a7b82 */ /* 0x000e280000000a00 */
[----:B------:R-:W3:Y:S01]  /*01a0*/  LDG.E R5, desc[UR4][R4.64] ;  /* 0x0000000404057981 */ /* 0x000ee2000c1e1900 */
[----:B--2---:R-:W-:-:S04]  /*01b0*/  IMAD R13, R6, UR6, R9 ;  /* 0x00000006060d7c24 */ /* 0x004fc8000f8e0209 */
[----:B-1----:R-:W-:-:S06]  /*01c0*/  IMAD.WIDE R2, R13, 0x4, R2 ;  /* 0x000000040d027825 */ /* 0x002fcc00078e0202 */
[----:B------:R-:W3:Y:S02]  /*01d0*/  LDG.E R2, desc[UR4][R2.64] ;  /* 0x0000000402027981 */ /* 0x000ee4000c1e1900 */
[----:B---3--:R-:W-:-:S05]  /*01e0*/  IADD3 R9, PT, PT, R2, R5, RZ ;  /* 0x0000000502097210 */ /* 0x008fca0007ffe0ff */
[----:B0-----:R-:W-:-:S05]  /*01f0*/  IMAD.WIDE R6, R9, 0x4, R10 ;  /* 0x0000000409067825 */ /* 0x001fca00078e020a */
[----:B------:R-:W-:Y:S01]  /*0200*/  STG.E desc[UR4][R6.64], R0 ;  /* 0x0000000006007986 */ /* 0x000fe2000c101904 */
[----:B------:R-:W-:Y:S05]  /*0210*/  EXIT ;  /* 0x000000000000794d */ /* 0x000fea0003800000 */
.L_x_0:
[----:B------:R-:W-:-:S00]  /*0220*/  BRA `(.L_x_0) ;  /* 0xfffffffc00fc7947 */ /* 0x000fc0000383ffff */
[----:B------:R-:W-:-:S00]  /*0230*/  NOP ;  /* 0x0000000000007918 */ /* 0x000fc00000000000 */
        /* <DEDUP_REMOVED lines=12> */
.L_x_160:


//--------------------- .text._Z38GetNumOfParticlesByStageInBlocksKernelPiS_S_S_S_S_ii --------------------------
	.section	.text._Z38GetNumOfParticlesByStageInBlocksKernelPiS_S_S_S_S_ii,"ax",@progbits
	.align	128
        .global         _Z38GetNumOfParticlesByStageInBlocksKernelPiS_S_S_S_S_ii
        .type           _Z38GetNumOfParticlesByStageInBlocksKernelPiS_S_S_S_S_ii,@function
        .size           _Z38GetNumOfParticlesByStageInBlocksKernelPiS_S_S_S_S_ii,(.L_x_161 - _Z38GetNumOfParticlesByStageInBlocksKernelPiS_S_S_S_S_ii)
        .other          _Z38GetNumOfParticlesByStageInBlocksKernelPiS_S_S_S_S_ii,@"STO_CUDA_ENTRY STV_DEFAULT"
_Z38GetNumOfParticlesByStageInBlocksKernelPiS_S_S_S_S_ii:
.text._Z38GetNumOfParticlesByStageInBlocksKernelPiS_S_S_S_S_ii:
        /* <DEDUP_REMOVED lines=15> */
[----:B-1----:R-:W5:Y:S07]  /*00f0*/  LDG.E R13, desc[UR4][R2.64] ;  /* 0x00000004020d7981 */ /* 0x002f6e000c1e1900 */
[----:B------:R-:W5:Y:S02]  /*0100*/  LDC.64 R4, c[0x0][0x3a0] ;  /* 0x0000e800ff047b82 */ /* 0x000f640000000a00 */
[----:B-----5:R-:W-:-:S06]  /*0110*/  IMAD.WIDE R4, R13, 0x4, R4 ;  /* 0x000000040d047825 */ /* 0x020fcc00078e0204 */
[----:B------:R-:W4:Y:S01]  /*0120*/  LDG.E R5, desc[UR4][R4.64] ;  /* 0x0000000404057981 */ /* 0x000f22000c1e1900 */
[----:B---3--:R-:W-:-:S06]  /*0130*/  IMAD.WIDE R8, R13, 0x4, R8 ;  /* 0x000000040d087825 */ /* 0x008fcc00078e0208 */
[----:B------:R-:W2:Y:S01]  /*0140*/  LDG.E R9, desc[UR4][R8.64] ;  /* 0x0000000408097981 */ /* 0x000ea2000c1e1900 */
[----:B----4-:R-:W-:-:S04]  /*0150*/  IMAD.WIDE R6, R5, 0x4, R6 ;  /* 0x0000000405067825 */ /* 0x010fc800078e0206 */
[----:B------:R-:W-:Y:S01]  /*0160*/  HFMA2 R15, -RZ, RZ, 0, 5.9604644775390625e-08 ;  /* 0x00000001ff0f7431 */ /* 0x000fe200000001ff */
[----:B------:R-:W1:Y:S01]  /*0170*/  LDC.64 R4, c[0x0][0x388] ;  /* 0x0000e200ff047b82 */ /* 0x000e620000000a00 */
[----:B------:R-:W2:Y:S02]  /*0180*/  LDG.E R6, desc[UR4][R6.64] ;  /* 0x0000000406067981 */ /* 0x000ea4000c1e1900 */
[----:B--2---:R-:W-:-:S04]  /*0190*/  IMAD R3, R6, UR6, R9 ;  /* 0x0000000606037c24 */ /* 0x004fc8000f8e0209 */
[----:B0-----:R-:W-:-:S06]  /*01a0*/  IMAD.WIDE R2, R3, 0x4, R10 ;  /* 0x0000000403027825 */ /* 0x001fcc00078e020a */
[----:B------:R-:W2:Y:S01]  /*01b0*/  ATOMG.E.ADD.STRONG.GPU PT, R3, desc[UR4][R2.64], R15 ;  /* 0x8000000f020379a8 */ /* 0x000ea200081ef104 */
[----:B-1----:R-:W-:-:S05]  /*01c0*/  IMAD.WIDE R4, R13, 0x4, R4 ;  /* 0x000000040d047825 */ /* 0x002fca00078e0204 */
[----:B--2---:R-:W-:Y:S01]  /*01d0*/  STG.E desc[UR4][R4.64], R3 ;  /* 0x0000000304007986 */ /* 0x004fe2000c101904 */
[----:B------:R-:W-:Y:S05]  /*01e0*/  EXIT ;  /* 0x000000000000794d */ /* 0x000fea0003800000 */
.L_x_1:
        /* <DEDUP_REMOVED lines=9> */
.L_x_161:


//--------------------- .text._Z25CollectActiveBlocksKernelPiS_PdS_S_S_S_S_S_S_S_S_S_iiiiiddddd --------------------------
	.section	.text._Z25CollectActiveBlocksKernelPiS_PdS_S_S_S_S_S_S_S_S_S_iiiiiddddd,"ax",@progbits
	.align	128
        .global         _Z25CollectActiveBlocksKernelPiS_PdS_S_S_S_S_S_S_S_S_S_iiiiiddddd
        .type           _Z25CollectActiveBlocksKernelPiS_PdS_S_S_S_S_S_S_S_S_S_iiiiiddddd,@function
        .size           _Z25CollectActiveBlocksKernelPiS_PdS_S_S_S_S_S_S_S_S_S_iiiiiddddd,(.L_x_159 - _Z25CollectActiveBlocksKernelPiS_PdS_S_S_S_S_S_S_S_S_S_iiiiiddddd)
        .other          _Z25CollectActiveBlocksKernelPiS_PdS_S_S_S_S_S_S_S_S_S_iiiiiddddd,@"STO_CUDA_ENTRY STV_DEFAULT"
_Z25CollectActiveBlocksKernelPiS_PdS_S_S_S_S_S_S_S_S_S_iiiiiddddd:
.text._Z25CollectActiveBlocksKernelPiS_PdS_S_S_S_S_S_S_S_S_S_iiiiiddddd:
[----:B------:R-:W0:Y:S01]  /*0000*/  LDC R1, c[0x0][0x37c] ;  /* 0x0000df00ff017b82 */ /* 0x000e220000000800 */
[----:B------:R-:W1:Y:S01]  /*0010*/  S2R R5, SR_CTAID.X ;  /* 0x0000000000057919 */ /* 0x000e620000002500 */
[----:B------:R-:W1:Y:S01]  /*0020*/  LDCU UR4, c[0x0][0x360] ;  /* 0x00006c00ff0477ac */ /* 0x000e620008000800 */
[----:B0-----:R-:W-:Y:S01]  /*0030*/  VIADD R1, R1, 0xffffffd8 ;  /* 0xffffffd801017836 */ /* 0x001fe20000000000 */
[----:B------:R-:W1:Y:S01]  /*0040*/  S2R R0, SR_TID.X ;  /* 0x0000000000007919 */ /* 0x000e620000002100 */
[----:B------:R-:W0:Y:S01]  /*0050*/  LDCU UR5, c[0x0][0x3ec] ;  /* 0x00007d80ff0577ac */ /* 0x000e220008000800 */
[----:B-1----:R-:W-:-:S05]  /*0060*/  IMAD R5, R5, UR4, R0 ;  /* 0x0000000405057c24 */ /* 0x002fca000f8e0200 */
[----:B0-----:R-:W-:-:S13]  /*0070*/  ISETP.GE.AND P0, PT, R5, UR5, PT ;  /* 0x0000000505007c0c */ /* 0x001fda000bf06270 */
[----:B------:R-:W-:Y:S05]  /*0080*/  @P0 EXIT ;  /* 0x000000000000094d */ /* 0x000fea0003800000 */
[----:B------:R-:W0:Y:S01]  /*0090*/  LDC.64 R2, c[0x0][0x380] ;  /* 0x0000e000ff027b82 */ /* 0x000e220000000a00 */
[----:B------:R-:W1:Y:S01]  /*00a0*/  LDCU.64 UR4, c[0x0][0x358] ;  /* 0x00006b00ff0477ac */ /* 0x000e620008000a00 */
[----:B------:R-:W2:Y:S06]  /*00b0*/  LDCU UR8, c[0x0][0x41c] ;  /* 0x00008380ff0877ac */ /* 0x000eac0008000800 */
[----:B------:R-:W3:Y:S08]  /*00c0*/  LDC.64 R10, c[0x0][0x390] ;  /* 0x0000e400ff0a7b82 */ /* 0x000ef00000000a00 */
[----:B------:R-:W4:Y:S01]  /*00d0*/  LDC.64 R16, c[0x0][0x418] ;  /* 0x00010600ff107b82 */ /* 0x000f220000000a00 */
[----:B------:R-:W-:Y:S01]  /*00e0*/  IMAD.MOV.U32 R12, RZ, RZ, 0x1 ;  /* 0x00000001ff0c7424 */ /* 0x000fe200078e00ff */
[----:B------:R-:W3:Y:S01]  /*00f0*/  LDCU.64 UR6, c[0x0][0x400] ;  /* 0x00008000ff0677ac */ /* 0x000ee20008000a00 */
[----:B0-----:R-:W-:-:S06]  /*0100*/  IMAD.WIDE R2, R5, 0x4, R2 ;  /* 0x0000000405027825 */ /* 0x001fcc00078e0202 */
[----:B-1----:R-:W3:Y:S01]  /*0110*/  LDG.E R2, desc[UR4][R2.64] ;  /* 0x0000000402027981 */ /* 0x002ee2000c1e1900 */
[----:B--2---:R-:W4:Y:S02]  /*0120*/  MUFU.RCP64H R13, UR8 ;  /* 0x00000008000d7d08 */ /* 0x004f240008001800 */
[----:B----4-:R-:W-:Y:S01]  /*0130*/  DFMA R14, R12, -R16, 1 ;  /* 0x3ff000000c0e742b */ /* 0x010fe20000000810 */
[----:B---3--:R-:W-:-:S04]  /*0140*/  IMAD R5, R2, 0x3, RZ ;  /* 0x0000000302057824 */ /* 0x008fc800078e02ff */
[----:B------:R-:W-:-:S05]  /*0150*/  IMAD.WIDE R10, R5, 0x8, R10 ;  /* 0x00000008050a7825 */ /* 0x000fca00078e020a */
[----:B------:R-:W2:Y:S01]  /*0160*/  LDG.E.64 R8, desc[UR4][R10.64] ;  /* 0x000000040a087981 */ /* 0x000ea2000c1e1b00 */
[----:B------:R-:W-:-:S03]  /*0170*/  DFMA R14, R14, R14, R14 ;  /* 0x0000000e0e0e722b */ /* 0x000fc6000000000e */
[----:B------:R-:W5:Y:S04]  /*0180*/  LDG.E.64 R6, desc[UR4][R10.64+0x8] ;  /* 0x000008040a067981 */ /* 0x000f68000c1e1b00 */
[----:B------:R2:W5:Y:S01]  /*0190*/  LDG.E.64 R4, desc[UR4][R10.64+0x10] ;  /* 0x000010040a047981 */ /* 0x000562000c1e1b00 */
[----:B------:R-:W-:Y:S01]  /*01a0*/  DFMA R14, R12, R14, R12 ;  /* 0x0000000e0c0e722b */ /* 0x000fe2000000000c */
[----:B------:R-:W0:Y:S01]  /*01b0*/  LDC R3, c[0x0][0x41c] ;  /* 0x00010700ff037b82 */ /* 0x000e220000000800 */
[----:B------:R-:W-:Y:S06]  /*01c0*/  BSSY.RECONVERGENT B0, `(.L_x_2) ;  /* 0x0000010000007945 */ /* 0x000fec0003800200 */
[----:B------:R-:W-:-:S08]  /*01d0*/  DFMA R12, R14, -R16, 1 ;  /* 0x3ff000000e0c742b */ /* 0x000fd00000000810 */
[----:B------:R-:W-:Y:S02]  /*01e0*/  DFMA R12, R14, R12, R14 ;  /* 0x0000000c0e0c722b */ /* 0x000fe4000000000e */
[----:B--2---:R-:W-:Y:S01]  /*01f0*/  DADD R10, R8, -UR6 ;  /* 0x80000006080a7e29 */ /* 0x004fe20008000000 */
[----:B------:R-:W1:Y:S07]  /*0200*/  LDCU UR6, c[0x0][0x418] ;  /* 0x00008300ff0677ac */ /* 0x000e6e0008000800 */
[----:B------:R-:W-:-:S02]  /*0210*/  DMUL R24, R10, R12 ;  /* 0x0000000c0a187228 */ /* 0x000fc40000000000 */
[----:B------:R-:W-:-:S06]  /*0220*/  FSETP.GEU.AND P1, PT, |R11|, 6.5827683646048100446e-37, PT ;  /* 0x036000000b00780b */ /* 0x000fcc0003f2e200 */
[----:B------:R-:W-:-:S08]  /*0230*/  DFMA R14, R24, -R16, R10 ;  /* 0x80000010180e722b */ /* 0x000fd0000000000a */
[----:B------:R-:W-:-:S10]  /*0240*/  DFMA R24, R12, R14, R24 ;  /* 0x0000000e0c18722b */ /* 0x000fd40000000018 */
[----:B------:R-:W-:-:S05]  /*0250*/  FFMA R0, RZ, UR8, R25 ;  /* 0x00000008ff007c23 */ /* 0x000fca0008000019 */
[----:B------:R-:W-:-:S13]  /*0260*/  FSETP.GT.AND P0, PT, |R0|, 1.469367938527859385e-39, PT ;  /* 0x001000000000780b */ /* 0x000fda0003f04200 */
[----:B01----:R-:W-:Y:S05]  /*0270*/  @P0 BRA P1, `(.L_x_3) ;  /* 0x0000000000100947 */ /* 0x003fea0000800000 */
[----:B------:R-:W-:-:S07]  /*0280*/  MOV R0, 0x2a0 ;  /* 0x000002a000007802 */ /* 0x000fce0000000f00 */
[----:B-----5:R-:W-:Y:S05]  /*0290*/  CALL.REL.NOINC `($__internal_0_$__cuda_sm20_div_rn_f64_full) ;  /* 0x0000004400ec7944 */ /* 0x020fea0003c00000 */
[----:B------:R-:W-:Y:S02]  /*02a0*/  IMAD.MOV.U32 R24, RZ, RZ, R12 ;  /* 0x000000ffff187224 */ /* 0x000fe400078e000c */
[----:B------:R-:W-:-:S07]  /*02b0*/  IMAD.MOV.U32 R25, RZ, RZ, R13 ;  /* 0x000000ffff197224 */ /* 0x000fce00078e000d */
.L_x_3:
[----:B------:R-:W-:Y:S05]  /*02c0*/  BSYNC.RECONVERGENT B0 ;  /* 0x0000000000007941 */ /* 0x000fea0003800200 */
.L_x_2:
[----:B------:R-:W0:Y:S01]  /*02d0*/  LDCU UR7, c[0x0][0x41c] ;  /* 0x00008380ff0777ac */ /* 0x000e220008000800 */
[----:B------:R-:W1:Y:S01]  /*02e0*/  LDC.64 R12, c[0x0][0x418] ;  /* 0x00010600ff0c7b82 */ /* 0x000e620000000a00 */
[----:B------:R-:W-:Y:S01]  /*02f0*/  IMAD.MOV.U32 R10, RZ, RZ, 0x1 ;  /* 0x00000001ff0a7424 */ /* 0x000fe200078e00ff */
[----:B------:R2:W3:Y:S01]  /*0300*/  F2I.F64.TRUNC R24, R24 ;  /* 0x0000001800187311 */ /* 0x0004e2000030d100 */
[----:B------:R-:W4:Y:S01]  /*0310*/  LDCU.64 UR8, c[0x0][0x408] ;  /* 0x00008100ff0877ac */ /* 0x000f220008000a00 */
[----:B------:R-:W-:Y:S06]  /*0320*/  BSSY.RECONVERGENT B0, `(.L_x_4) ;  /* 0x0000013000007945 */ /* 0x000fec0003800200 */
[----:B0-----:R-:W1:Y:S02]  /*0330*/  MUFU.RCP64H R11, UR7 ;  /* 0x00000007000b7d08 */ /* 0x001e640008001800 */
[----:B-1----:R-:W-:-:S08]  /*0340*/  DFMA R14, R10, -R12, 1 ;  /* 0x3ff000000a0e742b */ /* 0x002fd0000000080c */
[----:B------:R-:W-:-:S08]  /*0350*/  DFMA R14, R14, R14, R14 ;  /* 0x0000000e0e0e722b */ /* 0x000fd0000000000e */
[----:B------:R-:W-:Y:S02]  /*0360*/  DFMA R14, R10, R14, R10 ;  /* 0x0000000e0a0e722b */ /* 0x000fe4000000000a */
[----:B----45:R-:W-:-:S06]  /*0370*/  DADD R10, R6, -UR8 ;  /* 0x80000008060a7e29 */ /* 0x030fcc0008000000 */
[----:B------:R-:W-:-:S04]  /*0380*/  DFMA R16, R14, -R12, 1 ;  /* 0x3ff000000e10742b */ /* 0x000fc8000000080c */
[----:B------:R-:W-:-:S04]  /*0390*/  FSETP.GEU.AND P1, PT, |R11|, 6.5827683646048100446e-37, PT ;  /* 0x036000000b00780b */ /* 0x000fc80003f2e200 */
[----:B------:R-:W-:-:S08]  /*03a0*/  DFMA R16, R14, R16, R14 ;  /* 0x000000100e10722b */ /* 0x000fd0000000000e */
[----:B------:R-:W-:-:S08]  /*03b0*/  DMUL R26, R16, R10 ;  /* 0x0000000a101a7228 */ /* 0x000fd00000000000 */
[----:B------:R-:W-:-:S08]  /*03c0*/  DFMA R12, R26, -R12, R10 ;  /* 0x8000000c1a0c722b */ /* 0x000fd0000000000a */
[----:B------:R-:W-:-:S10]  /*03d0*/  DFMA R26, R16, R12, R26 ;  /* 0x0000000c101a722b */ /* 0x000fd4000000001a */
[----:B------:R-:W-:-:S05]  /*03e0*/  FFMA R0, RZ, UR7, R27 ;  /* 0x00000007ff007c23 */ /* 0x000fca000800001b */
[----:B------:R-:W-:-:S13]  /*03f0*/  FSETP.GT.AND P0, PT, |R0|, 1.469367938527859385e-39, PT ;  /* 0x001000000000780b */ /* 0x000fda0003f04200 */
[----:B--23--:R-:W-:Y:S05]  /*0400*/  @P0 BRA P1, `(.L_x_5) ;  /* 0x0000000000100947 */ /* 0x00cfea0000800000 */
[----:B------:R-:W-:-:S07]  /*0410*/  MOV R0, 0x430 ;  /* 0x0000043000007802 */ /* 0x000fce0000000f00 */
[----:B------:R-:W-:Y:S05]  /*0420*/  CALL.REL.NOINC `($__internal_0_$__cuda_sm20_div_rn_f64_full) ;  /* 0x0000004400887944 */ /* 0x000fea0003c00000 */
[----:B------:R-:W-:Y:S02]  /*0430*/  IMAD.MOV.U32 R26, RZ, RZ, R12 ;  /* 0x000000ffff1a7224 */ /* 0x000fe400078e000c */
[----:B------:R-:W-:-:S07]  /*0440*/  IMAD.MOV.U32 R27, RZ, RZ, R13 ;  /* 0x000000ffff1b7224 */ /* 0x000fce00078e000d */
.L_x_5:
[----:B------:R-:W-:Y:S05]  /*0450*/  BSYNC.RECONVERGENT B0 ;  /* 0x0000000000007941 */ /* 0x000fea0003800200 */
.L_x_4:
[----:B------:R-:W0:Y:S01]  /*0460*/  LDCU UR7, c[0x0][0x41c] ;  /* 0x00008380ff0777ac */ /* 0x000e220008000800 */
[----:B------:R-:W1:Y:S01]  /*0470*/  LDC.64 R10, c[0x0][0x418] ;  /* 0x00010600ff0a7b82 */ /* 0x000e620000000a00 */
[----:B------:R-:W-:Y:S01]  /*0480*/  IMAD.MOV.U32 R12, RZ, RZ, 0x1 ;  /* 0x00000001ff0c7424 */ /* 0x000fe200078e00ff */
[----:B------:R2:W3:Y:S01]  /*0490*/  F2I.F64.TRUNC R26, R26 ;  /* 0x0000001a001a7311 */ /* 0x0004e2000030d100 */
[----:B------:R-:W-:Y:S05]  /*04a0*/  BSSY.RECONVERGENT B0, `(.L_x_6) ;  /* 0x0000014000007945 */ /* 0x000fea0003800200 */
[----:B------:R-:W4:Y:S02]  /*04b0*/  LDC.64 R14, c[0x0][0x410] ;  /* 0x00010400ff0e7b82 */ /* 0x000f240000000a00 */
[----:B0-----:R-:W1:Y:S01]  /*04c0*/  MUFU.RCP64H R13, UR7 ;  /* 0x00000007000d7d08 */ /* 0x001e620008001800 */
[----:B----4-:R-:W-:-:S02]  /*04d0*/  DADD R14, R4, -R14 ;  /* 0x00000000040e7229 */ /* 0x010fc4000000080e */
[----:B-1----:R-:W-:-:S08]  /*04e0*/  DFMA R16, R12, -R10, 1 ;  /* 0x3ff000000c10742b */ /* 0x002fd0000000080a */
[----:B------:R-:W-:Y:S01]  /*04f0*/  DFMA R16, R16, R16, R16 ;  /* 0x000000101010722b */ /* 0x000fe20000000010 */
[----:B------:R-:W-:-:S07]  /*0500*/  FSETP.GEU.AND P1, PT, |R15|, 6.5827683646048100446e-37, PT ;  /* 0x036000000f00780b */ /* 0x000fce0003f2e200 */
[----:B------:R-:W-:-:S08]  /*0510*/  DFMA R16, R12, R16, R12 ;  /* 0x000000100c10722b */ /* 0x000fd0000000000c */
[----:B------:R-:W-:-:S08]  /*0520*/  DFMA R12, R16, -R10, 1 ;  /* 0x3ff00000100c742b */ /* 0x000fd0000000080a */
[----:B------:R-:W-:-:S08]  /*0530*/  DFMA R16, R16, R12, R16 ;  /* 0x0000000c1010722b */ /* 0x000fd00000000010 */
[----:B------:R-:W-:-:S08]  /*0540*/  DMUL R12, R16, R14 ;  /* 0x0000000e100c7228 */ /* 0x000fd00000000000 */
[----:B------:R-:W-:-:S08]  /*0550*/  DFMA R10, R12, -R10, R14 ;  /* 0x8000000a0c0a722b */ /* 0x000fd0000000000e */
[----:B------:R-:W-:-:S10]  /*0560*/  DFMA R12, R16, R10, R12 ;  /* 0x0000000a100c722b */ /* 0x000fd4000000000c */
[----:B------:R-:W-:-:S05]  /*0570*/  FFMA R0, RZ, UR7, R13 ;  /* 0x00000007ff007c23 */ /* 0x000fca000800000d */
[----:B------:R-:W-:-:S13]  /*0580*/  FSETP.GT.AND P0, PT, |R0|, 1.469367938527859385e-39, PT ;  /* 0x001000000000780b */ /* 0x000fda0003f04200 */
[----:B--23--:R-:W-:Y:S05]  /*0590*/  @P0 BRA P1, `(.L_x_7) ;  /* 0x0000000000100947 */ /* 0x00cfea0000800000 */
[----:B------:R-:W-:Y:S01]  /*05a0*/  IMAD.MOV.U32 R10, RZ, RZ, R14 ;  /* 0x000000ffff0a7224 */ /* 0x000fe200078e000e */
[----:B------:R-:W-:Y:S01]  /*05b0*/  MOV R0, 0x5e0 ;  /* 0x000005e000007802 */ /* 0x000fe20000000f00 */
[----:B------:R-:W-:-:S07]  /*05c0*/  IMAD.MOV.U32 R11, RZ, RZ, R15 ;  /* 0x000000ffff0b7224 */ /* 0x000fce00078e000f */
[----:B------:R-:W-:Y:S05]  /*05d0*/  CALL.REL.NOINC `($__internal_0_$__cuda_sm20_div_rn_f64_full) ;  /* 0x00000044001c7944 */ /* 0x000fea0003c00000 */
.L_x_7:
[----:B------:R-:W-:Y:S05]  /*05e0*/  BSYNC.RECONVERGENT B0 ;  /* 0x0000000000007941 */ /* 0x000fea0003800200 */
.L_x_6:
[----:B------:R-:W0:Y:S01]  /*05f0*/  LDC.64 R16, c[0x0][0x388] ;  /* 0x0000e200ff107b82 */ /* 0x000e220000000a00 */
[----:B------:R-:W1:Y:S01]  /*0600*/  LDCU UR6, c[0x0][0x3f4] ;  /* 0x00007e80ff0677ac */ /* 0x000e620008000800 */
[----:B------:R-:W2:Y:S06]  /*0610*/  LDCU UR7, c[0x0][0x3f8] ;  /* 0x00007f00ff0777ac */ /* 0x000eac0008000800 */
[----:B------:R-:W3:Y:S08]  /*0620*/  LDC.64 R10, c[0x0][0x3b0] ;  /* 0x0000ec00ff0a7b82 */ /* 0x000ef00000000a00 */
[----:B------:R-:W4:Y:S01]  /*0630*/  LDC.64 R14, c[0x0][0x3b8] ;  /* 0x0000ee00ff0e7b82 */ /* 0x000f220000000a00 */
[----:B0-----:R-:W-:-:S06]  /*0640*/  IMAD.WIDE R16, R2, 0x4, R16 ;  /* 0x0000000402107825 */ /* 0x001fcc00078e0210 */
[----:B------:R-:W3:Y:S01]  /*0650*/  LDG.E R17, desc[UR4][R16.64] ;  /* 0x0000000410117981 */ /* 0x000ee2000c1e1900 */
[----:B------:R-:W2:Y:S01]  /*0660*/  F2I.F64.TRUNC R3, R12 ;  /* 0x0000000c00037311 */ /* 0x000ea2000030d100 */
[----:B---3--:R-:W-:-:S05]  /*0670*/  IMAD.WIDE R10, R17, 0x4, R10 ;  /* 0x00000004110a7825 */ /* 0x008fca00078e020a */
[----:B------:R-:W3:Y:S01]  /*0680*/  LDG.E R0, desc[UR4][R10.64] ;  /* 0x000000040a007981 */ /* 0x000ee2000c1e1900 */
[----:B-1----:R-:W-:Y:S01]  /*0690*/  IMAD R22, R24, UR6, R26 ;  /* 0x0000000618167c24 */ /* 0x002fe2000f8e021a */
[----:B------:R-:W-:Y:S01]  /*06a0*/  BSSY.RECONVERGENT B0, `(.L_x_8) ;  /* 0x0000411000007945 */ /* 0x000fe20003800200 */
[----:B------:R-:W-:Y:S02]  /*06b0*/  IMAD.MOV.U32 R18, RZ, RZ, -0x1 ;  /* 0xffffffffff127424 */ /* 0x000fe400078e00ff */
[----:B--2---:R-:W-:Y:S02]  /*06c0*/  IMAD R23, R22, UR7, R3 ;  /* 0x0000000716177c24 */ /* 0x004fe4000f8e0203 */
[----:B---34-:R-:W-:-:S07]  /*06d0*/  IMAD.MOV.U32 R17, RZ, RZ, R0 ;  /* 0x000000ffff117224 */ /* 0x018fce00078e0000 */
.L_x_12:
[----:B------:R-:W-:-:S06]  /*06e0*/  IMAD.WIDE R12, R17, 0x4, R14 ;  /* 0x00000004110c7825 */ /* 0x000fcc00078e020e */
[----:B------:R-:W2:Y:S02]  /*06f0*/  LDG.E R12, desc[UR4][R12.64] ;  /* 0x000000040c0c7981 */ /* 0x000ea4000c1e1900 */
[----:B--2---:R-:W-:-:S13]  /*0700*/  ISETP.NE.AND P0, PT, R12, R23, PT ;  /* 0x000000170c00720c */ /* 0x004fda0003f05270 */
[----:B0-----:R-:W-:Y:S05]  /*0710*/  @!P0 BRA `(.L_x_9) ;  /* 0x0000000000248947 */ /* 0x001fea0003800000 */
[----:B------:R-:W-:Y:S01]  /*0720*/  ISETP.NE.AND P0, PT, R18, -0x1, PT ;  /* 0xffffffff1200780c */ /* 0x000fe20003f05270 */
[----:B------:R-:W-:-:S12]  /*0730*/  BSSY.RECONVERGENT B1, `(.L_x_10) ;  /* 0x0000003000017945 */ /* 0x000fd80003800200 */
[----:B------:R-:W-:Y:S05]  /*0740*/  @P0 BRA `(.L_x_11) ;  /* 0x0000000000040947 */ /* 0x000fea0003800000 */
[----:B------:R0:W5:Y:S02]  /*0750*/  LDG.E R18, desc[UR4][R10.64+0x4] ;  /* 0x000004040a127981 */ /* 0x000164000c1e1900 */
.L_x_11:
[----:B------:R-:W-:Y:S05]  /*0760*/  BSYNC.RECONVERGENT B1 ;  /* 0x0000000000017941 */ /* 0x000fea0003800200 */
.L_x_10:
[----:B------:R-:W-:-:S05]  /*0770*/  VIADD R17, R17, 0x1 ;  /* 0x0000000111117836 */ /* 0x000fca0000000000 */
[----:B-----5:R-:W-:-:S13]  /*0780*/  ISETP.GE.AND P0, PT, R17, R18, PT ;  /* 0x000000121100720c */ /* 0x020fda0003f06270 */
[----:B------:R-:W-:Y:S05]  /*0790*/  @!P0 BRA `(.L_x_12) ;  /* 0xfffffffc00d08947 */ /* 0x000fea000383ffff */
[----:B------:R-:W-:Y:S05]  /*07a0*/  BRA `(.L_x_13) ;  /* 0x0000000000187947 */ /* 0x000fea0003800000 */
.L_x_9:
[----:B------:R-:W0:Y:S02]  /*07b0*/  LDC.64 R14, c[0x0][0x3c0] ;  /* 0x0000f000ff0e7b82 */ /* 0x000e240000000a00 */
[----:B0-----:R-:W-:-:S05]  /*07c0*/  IMAD.WIDE R14, R17, 0x4, R14 ;  /* 0x00000004110e7825 */ /* 0x001fca00078e020e */
[----:B------:R-:W2:Y:S01]  /*07d0*/  LDG.E R12, desc[UR4][R14.64] ;  /* 0x000000040e0c7981 */ /* 0x000ea2000c1e1900 */
[----:B------:R-:W-:Y:S01]  /*07e0*/  IMAD.MOV.U32 R13, RZ, RZ, R23 ;  /* 0x000000ffff0d7224 */ /* 0x000fe200078e0017 */
[----:B--2---:R-:W-:-:S13]  /*07f0*/  ISETP.NE.AND P0, PT, R12, -0x1, PT ;  /* 0xffffffff0c00780c */ /* 0x004fda0003f05270 */
[----:B------:R-:W-:Y:S05]  /*0800*/  @P0 BRA `(.L_x_14) ;  /* 0x0000003c00e80947 */ /* 0x000fea0003800000 */
.L_x_13:
[----:B------:R-:W1:Y:S01]  /*0810*/  LDC.64 R12, c[0x0][0x418] ;  /* 0x00010600ff0c7b82 */ /* 0x000e620000000a00 */
[----:B------:R-:W1:Y:S01]  /*0820*/  LDCU.128 UR8, c[0x0][0x400] ;  /* 0x00008000ff0877ac */ /* 0x000e620008000c00 */
[----:B------:R-:W1:Y:S01]  /*0830*/  I2F.F64 R20, R24 ;  /* 0x0000001800147312 */ /* 0x000e620000201c00 */
[----:B------:R-:W-:Y:S05]  /*0840*/  BSSY.RECONVERGENT B1, `(.L_x_15) ;  /* 0x0000085000017945 */ /* 0x000fea0003800200 */
[----:B------:R-:W2:Y:S02]  /*0850*/  LDC.64 R14, c[0x0][0x420] ;  /* 0x00010800ff0e7b82 */ /* 0x000ea40000000a00 */
[----:B------:R-:W3:Y:S01]  /*0860*/  I2F.F64 R16, R26 ;  /* 0x0000001a00107312 */ /* 0x000ee20000201c00 */
[----:B-1----:R-:W-:-:S02]  /*0870*/  DFMA R20, R20, R12, UR8 ;  /* 0x0000000814147e2b */ /* 0x002fc4000800000c */
[----:B---3--:R-:W-:-:S06]  /*0880*/  DFMA R16, R16, R12, UR10 ;  /* 0x0000000a10107e2b */ /* 0x008fcc000800000c */
[----:B------:R-:W-:Y:S02]  /*0890*/  DADD R18, -R8, R20 ;  /* 0x0000000008127229 */ /* 0x000fe40000000114 */
[----:B--2---:R-:W-:Y:S02]  /*08a0*/  DMUL R14, R14, 10 ;  /* 0x402400000e0e7828 */ /* 0x004fe40000000000 */
[----:B------:R-:W-:-:S06]  /*08b0*/  DADD R20, R20, R12 ;  /* 0x0000000014147229 */ /* 0x000fcc000000000c */
[----:B------:R-:W-:Y:S02]  /*08c0*/  DSETP.GT.AND P1, PT, R18, R14, PT ;  /* 0x0000000e1200722a */ /* 0x000fe40003f24000 */
[----:B------:R-:W-:Y:S02]  /*08d0*/  DADD R8, -R8, R20 ;  /* 0x0000000008087229 */ /* 0x000fe40000000114 */
[----:B------:R-:W-:Y:S02]  /*08e0*/  DADD R20, -R6, R16 ;  /* 0x0000000006147229 */ /* 0x000fe40000000110 */
[----:B------:R-:W-:Y:S01]  /*08f0*/  DSETP.LT.OR P1, PT, R18, -R14, P1 ;  /* 0x8000000e1200722a */ /* 0x000fe20000f21400 */
[----:B------:R-:W1:Y:S01]  /*0900*/  LDC.64 R18, c[0x0][0x410] ;  /* 0x00010400ff127b82 */ /* 0x000e620000000a00 */
[----:B------:R-:W-:Y:S02]  /*0910*/  DADD R16, R16, R12 ;  /* 0x0000000010107229 */ /* 0x000fe4000000000c */
[----:B------:R-:W-:-:S02]  /*0920*/  DSETP.GT.AND P0, PT, R8, R14, PT ;  /* 0x0000000e0800722a */ /* 0x000fc40003f04000 */
[----:B------:R-:W-:-:S04]  /*0930*/  DSETP.GT.AND P3, PT, R20, R14, PT ;  /* 0x0000000e1400722a */ /* 0x000fc80003f64000 */
[----:B------:R-:W-:Y:S02]  /*0940*/  DADD R16, -R6, R16 ;  /* 0x0000000006107229 */ /* 0x000fe40000000110 */
[--C-:B------:R-:W-:Y:S01]  /*0950*/  DSETP.LT.OR P3, PT, R20, -R14.reuse, P3 ;  /* 0x8000000e1400722a */ /* 0x100fe20001f61400 */
[----:B------:R-:W-:Y:S01]  /*0960*/  IMAD.MOV.U32 R6, RZ, RZ, 0x1 ;  /* 0x00000001ff067424 */ /* 0x000fe200078e00ff */
[----:B------:R-:W1:Y:S01]  /*0970*/  I2F.F64 R20, R3 ;  /* 0x0000000300147312 */ /* 0x000e620000201c00 */
[--C-:B------:R-:W-:Y:S01]  /*0980*/  DSETP.LT.OR P0, PT, R8, -R14.reuse, P0 ;  /* 0x8000000e0800722a */ /* 0x100fe20000701400 */
[----:B------:R-:W-:Y:S02]  /*0990*/  @!P1 IMAD.MOV.U32 R6, RZ, RZ, 0x2 ;  /* 0x00000002ff069424 */ /* 0x000fe400078e00ff */
[----:B------:R-:W-:Y:S01]  /*09a0*/  DSETP.GT.AND P5, PT, R16, R14, PT ;  /* 0x0000000e1000722a */ /* 0x000fe20003fa4000 */
[C---:B------:R-:W-:Y:S02]  /*09b0*/  VIADD R8, R1.reuse, 0xc ;  /* 0x0000000c01087836 */ /* 0x040fe40000000000 */
[----:B------:R-:W-:-:S03]  /*09c0*/  VIADD R7, R1, 0x18 ;  /* 0x0000001801077836 */ /* 0x000fc60000000000 */
[----:B------:R-:W-:Y:S02]  /*09d0*/  DSETP.LT.OR P5, PT, R16, -R14, P5 ;  /* 0x8000000e1000722a */ /* 0x000fe40002fa1400 */
[----:B-1----:R-:W-:-:S03]  /*09e0*/  DFMA R18, R20, R12, R18 ;  /* 0x0000000c1412722b */ /* 0x002fc60000000012 */
[----:B------:R-:W-:-:S05]  /*09f0*/  @!P0 IMAD R9, R6, 0x4, R1 ;  /* 0x0000000406098824 */ /* 0x000fca00078e0201 */
[----:B------:R-:W-:-:S04]  /*0a00*/  DADD R12, R18, R12 ;  /* 0x00000000120c7229 */ /* 0x000fc8000000000c */
[----:B------:R-:W-:Y:S01]  /*0a10*/  @!P5 IMAD.MOV.U32 R20, RZ, RZ, 0x1 ;  /* 0x00000001ff14d424 */ /* 0x000fe200078e00ff */
[----:B------:R-:W-:-:S03]  /*0a20*/  DADD R18, -R4, R18 ;  /* 0x0000000004127229 */ /* 0x000fc60000000112 */
[----:B------:R-:W-:-:S05]  /*0a30*/  DADD R12, -R4, R12 ;  /* 0x00000000040c7229 */ /* 0x000fca000000010c */
[--C-:B------:R-:W-:Y:S01]  /*0a40*/  DSETP.GT.AND P2, PT, R18, R14.reuse, PT ;  /* 0x0000000e1200722a */ /* 0x100fe20003f44000 */
[----:B------:R-:W-:Y:S02]  /*0a50*/  IMAD.MOV.U32 R5, RZ, RZ, 0x1 ;  /* 0x00000001ff057424 */ /* 0x000fe400078e00ff */
[----:B------:R-:W-:Y:S02]  /*0a60*/  IMAD.MOV.U32 R4, RZ, RZ, 0x1 ;  /* 0x00000001ff047424 */ /* 0x000fe400078e00ff */
[----:B------:R-:W-:Y:S01]  /*0a70*/  @!P3 IMAD.MOV.U32 R5, RZ, RZ, 0x2 ;  /* 0x00000002ff05b424 */ /* 0x000fe200078e00ff */
[--C-:B------:R-:W-:Y:S02]  /*0a80*/  DSETP.GT.AND P4, PT, R12, R14.reuse, PT ;  /* 0x0000000e0c00722a */ /* 0x100fe40003f84000 */
[----:B------:R-:W-:Y:S01]  /*0a90*/  DSETP.LT.OR P2, PT, R18, -R14, P2 ;  /* 0x8000000e1200722a */ /* 0x000fe20001741400 */
[----:B------:R-:W-:-:S03]  /*0aa0*/  @!P1 IMAD.MOV.U32 R18, RZ, RZ, -0x1 ;  /* 0xffffffffff129424 */ /* 0x000fc600078e00ff */
[----:B------:R-:W-:Y:S01]  /*0ab0*/  DSETP.LT.OR P4, PT, R12, -R14, P4 ;  /* 0x8000000e0c00722a */ /* 0x000fe20002781400 */
[----:B------:R-:W-:Y:S01]  /*0ac0*/  @!P3 IMAD.MOV.U32 R12, RZ, RZ, -0x1 ;  /* 0xffffffffff0cb424 */ /* 0x000fe200078e00ff */
[----:B------:R1:W-:Y:S01]  /*0ad0*/  @!P1 STL [R1+0x4], R18 ;  /* 0x0000041201009387 */ /* 0x0003e20000100800 */
[C---:B------:R-:W-:Y:S02]  /*0ae0*/  @!P5 IMAD R15, R5.reuse, 0x4, R8 ;  /* 0x00000004050fd824 */ /* 0x040fe400078e0208 */
[----:B------:R-:W-:Y:S01]  /*0af0*/  @!P5 VIADD R8, R5, 0x1 ;  /* 0x000000010508d836 */ /* 0x000fe20000000000 */
[----:B------:R2:W-:Y:S01]  /*0b00*/  @!P3 STL [R1+0x10], R12 ;  /* 0x0000100c0100b387 */ /* 0x0005e20000100800 */
[----:B------:R-:W-:-:S03]  /*0b10*/  IMAD.MOV.U32 R13, RZ, RZ, R23 ;  /* 0x000000ffff0d7224 */ /* 0x000fc600078e0017 */
[----:B------:R-:W-:Y:S02]  /*0b20*/  @!P2 IMAD.MOV.U32 R4, RZ, RZ, 0x2 ;  /* 0x00000002ff04a424 */ /* 0x000fe400078e00ff */
[----:B------:R-:W-:Y:S02]  /*0b30*/  @!P2 IMAD.MOV.U32 R14, RZ, RZ, -0x1 ;  /* 0xffffffffff0ea424 */ /* 0x000fe400078e00ff */
[----:B-1----:R-:W-:Y:S02]  /*0b40*/  @!P0 IMAD.MOV.U32 R18, RZ, RZ, 0x1 ;  /* 0x00000001ff128424 */ /* 0x002fe400078e00ff */
[C---:B------:R-:W-:Y:S01]  /*0b50*/  @!P4 IMAD R16, R4.reuse, 0x4, R7 ;  /* 0x000000040410c824 */ /* 0x040fe200078e0207 */
[----:B------:R1:W-:Y:S01]  /*0b60*/  @!P2 STL [R1+0x1c], R14 ;  /* 0x00001c0e0100a387 */ /* 0x0003e20000100800 */
[----:B------:R-:W-:Y:S02]  /*0b70*/  @!P4 IMAD.MOV.U32 R17, RZ, RZ, 0x1 ;  /* 0x00000001ff11c424 */ /* 0x000fe400078e00ff */
[----:B------:R-:W-:Y:S01]  /*0b80*/  @!P4 VIADD R7, R4, 0x1 ;  /* 0x000000010407c836 */ /* 0x000fe20000000000 */
[----:B------:R1:W-:Y:S01]  /*0b90*/  @!P0 STL [R9], R18 ;  /* 0x0000001209008387 */ /* 0x0003e20000100800 */
[----:B------:R-:W-:-:S02]  /*0ba0*/  @!P5 IMAD.MOV.U32 R5, RZ, RZ, R8 ;  /* 0x000000ffff05d224 */ /* 0x000fc400078e0008 */
[----:B------:R-:W-:Y:S01]  /*0bb0*/  @!P4 IMAD.MOV.U32 R4, RZ, RZ, R7 ;  /* 0x000000ffff04c224 */ /* 0x000fe200078e0007 */
[----:B------:R1:W-:Y:S01]  /*0bc0*/  @!P5 STL [R15], R20 ;  /* 0x000000140f00d387 */ /* 0x0003e20000100800 */
[----:B------:R-:W-:Y:S02]  /*0bd0*/  @!P0 VIADD R7, R6, 0x1 ;  /* 0x0000000106078836 */ /* 0x000fe40000000000 */
[----:B--2---:R-:W-:Y:S01]  /*0be0*/  IMAD.MOV.U32 R12, RZ, RZ, -0x1 ;  /* 0xffffffffff0c7424 */ /* 0x004fe200078e00ff */
[----:B------:R1:W-:Y:S01]  /*0bf0*/  @!P4 STL [R16], R17 ;  /* 0x000000111000c387 */ /* 0x0003e20000100800 */
[----:B------:R-:W-:Y:S01]  /*0c00*/  ISETP.NE.AND P1, PT, R4, 0x1, PT ;  /* 0x000000010400780c */ /* 0x000fe20003f25270 */
[----:B------:R-:W-:-:S12]  /*0c10*/  @!P0 IMAD.MOV.U32 R6, RZ, RZ, R7 ;  /* 0x000000ffff068224 */ /* 0x000fd800078e0007 */
[----:B-1----:R-:W-:Y:S05]  /*0c20*/  @!P1 BRA `(.L_x_16) ;  /* 0x0000000400189947 */ /* 0x002fea0003800000 */
[----:B------:R-:W2:Y:S01]  /*0c30*/  LDL R12, [R1+0x1c] ;  /* 0x00001c00010c7983 */ /* 0x000ea20000100800 */
[----:B------:R-:W1:Y:S01]  /*0c40*/  LDCU.64 UR6, c[0x0][0x3f0] ;  /* 0x00007e00ff0677ac */ /* 0x000e620008000a00 */
[----:B------:R-:W-:Y:S01]  /*0c50*/  LOP3.LUT R7, R24, R26, RZ, 0xfc, !PT ;  /* 0x0000001a18077212 */ /* 0x000fe200078efcff */
[----:B------:R-:W-:Y:S01]  /*0c60*/  IMAD.MOV.U32 R13, RZ, RZ, R23 ;  /* 0x000000ffff0d7224 */ /* 0x000fe200078e0017 */
[----:B------:R-:W3:Y:S02]  /*0c70*/  LDCU UR8, c[0x0][0x3f8] ;  /* 0x00007f00ff0877ac */ /* 0x000ee40008000800 */
[----:B------:R-:W-:Y:S01]  /*0c80*/  SHF.R.U32.HI R9, RZ, 0x1f, R7 ;  /* 0x0000001fff097819 */ /* 0x000fe20000011607 */
[----:B--2---:R-:W-:-:S05]  /*0c90*/  IMAD.IADD R8, R3, 0x1, R12 ;  /* 0x0000000103087824 */ /* 0x004fca00078e020c */
[----:B------:R-:W-:-:S04]  /*0ca0*/  ISETP.GE.AND P0, PT, R8, RZ, PT ;  /* 0x000000ff0800720c */ /* 0x000fc80003f06270 */
[----:B------:R-:W-:-:S04]  /*0cb0*/  ISETP.EQ.U32.OR P0, PT, R9, 0x1, !P0 ;  /* 0x000000010900780c */ /* 0x000fc80004702470 */
[----:B-1----:R-:W-:-:S04]  /*0cc0*/  ISETP.GE.OR P0, PT, R24, UR6, P0 ;  /* 0x0000000618007c0c */ /* 0x002fc80008706670 */
[----:B------:R-:W-:-:S04]  /*0cd0*/  ISETP.GE.OR P0, PT, R26, UR7, P0 ;  /* 0x000000071a007c0c */ /* 0x000fc80008706670 */
[----:B---3--:R-:W-:-:S13]  /*0ce0*/  ISETP.GE.OR P0, PT, R8, UR8, P0 ;  /* 0x0000000808007c0c */ /* 0x008fda0008706670 */
[----:B------:R-:W-:Y:S05]  /*0cf0*/  @P0 BRA `(.L_x_17) ;  /* 0x0000000000580947 */ /* 0x000fea0003800000 */
[----:B------:R-:W1:Y:S01]  /*0d00*/  LDC.64 R8, c[0x0][0x3b8] ;  /* 0x0000ee00ff087b82 */ /* 0x000e620000000a00 */
[----:B------:R-:W-:Y:S02]  /*0d10*/  IMAD.IADD R13, R23, 0x1, R12 ;  /* 0x00000001170d7824 */ /* 0x000fe400078e020c */
[----:B------:R-:W-:Y:S02]  /*0d20*/  IMAD.MOV.U32 R12, RZ, RZ, -0x1 ;  /* 0xffffffffff0c7424 */ /* 0x000fe400078e00ff */
[----:B------:R-:W-:-:S07]  /*0d30*/  IMAD.MOV.U32 R17, RZ, RZ, R0 ;  /* 0x000000ffff117224 */ /* 0x000fce00078e0000 */
.L_x_21:
[----:B-1----:R-:W-:-:S06]  /*0d40*/  IMAD.WIDE R14, R17, 0x4, R8 ;  /* 0x00000004110e7825 */ /* 0x002fcc00078e0208 */
[----:B------:R-:W2:Y:S02]  /*0d50*/  LDG.E R14, desc[UR4][R14.64] ;  /* 0x000000040e0e7981 */ /* 0x000ea4000c1e1900 */
[----:B--2---:R-:W-:-:S13]  /*0d60*/  ISETP.NE.AND P0, PT, R14, R13, PT ;  /* 0x0000000d0e00720c */ /* 0x004fda0003f05270 */
[----:B------:R-:W-:Y:S05]  /*0d70*/  @!P0 BRA `(.L_x_18) ;  /* 0x0000000000248947 */ /* 0x000fea0003800000 */
[----:B------:R-:W-:Y:S01]  /*0d80*/  ISETP.NE.AND P0, PT, R12, -0x1, PT ;  /* 0xffffffff0c00780c */ /* 0x000fe20003f05270 */
[----:B------:R-:W-:-:S12]  /*0d90*/  BSSY.RECONVERGENT B2, `(.L_x_19) ;  /* 0x0000003000027945 */ /* 0x000fd80003800200 */
[----:B------:R-:W-:Y:S05]  /*0da0*/  @P0 BRA `(.L_x_20) ;  /* 0x0000000000040947 */ /* 0x000fea0003800000 */
[----:B------:R1:W5:Y:S02]  /*0db0*/  LDG.E R12, desc[UR4][R10.64+0x4] ;  /* 0x000004040a0c7981 */ /* 0x000364000c1e1900 */
.L_x_20:
[----:B------:R-:W-:Y:S05]  /*0dc0*/  BSYNC.RECONVERGENT B2 ;  /* 0x0000000000027941 */ /* 0x000fea0003800200 */
.L_x_19:
[----:B------:R-:W-:-:S05]  /*0dd0*/  VIADD R17, R17, 0x1 ;  /* 0x0000000111117836 */ /* 0x000fca0000000000 */
[----:B-----5:R-:W-:-:S13]  /*0de0*/  ISETP.GE.AND P0, PT, R17, R12, PT ;  /* 0x0000000c1100720c */ /* 0x020fda0003f06270 */
[----:B------:R-:W-:Y:S05]  /*0df0*/  @!P0 BRA `(.L_x_21) ;  /* 0xfffffffc00d08947 */ /* 0x000fea000383ffff */
[----:B------:R-:W-:Y:S05]  /*0e00*/  BRA `(.L_x_17) ;  /* 0x0000000000147947 */ /* 0x000fea0003800000 */
.L_x_18:
[----:B------:R-:W1:Y:S02]  /*0e10*/  LDC.64 R8, c[0x0][0x3c0] ;  /* 0x0000f000ff087b82 */ /* 0x000e640000000a00 */
[----:B-1----:R-:W-:-:S05]  /*0e20*/  IMAD.WIDE R8, R17, 0x4, R8 ;  /* 0x0000000411087825 */ /* 0x002fca00078e0208 */
[----:B------:R-:W2:Y:S02]  /*0e30*/  LDG.E R12, desc[UR4][R8.64] ;  /* 0x00000004080c7981 */ /* 0x000ea4000c1e1900 */
[----:B--2---:R-:W-:-:S13]  /*0e40*/  ISETP.NE.AND P0, PT, R12, -0x1, PT ;  /* 0xffffffff0c00780c */ /* 0x004fda0003f05270 */
[----:B------:R-:W-:Y:S05]  /*0e50*/  @P0 BRA `(.L_x_16) ;  /* 0x00000000008c0947 */ /* 0x000fea0003800000 */
.L_x_17:
[----:B------:R-:W-:Y:S01]  /*0e60*/  ISETP.NE.AND P0, PT, R4, 0x2, PT ;  /* 0x000000020400780c */ /* 0x000fe20003f05270 */
[----:B------:R-:W-:-:S12]  /*0e70*/  IMAD.MOV.U32 R12, RZ, RZ, -0x1 ;  /* 0xffffffffff0c7424 */ /* 0x000fd800078e00ff */
[----:B------:R-:W-:Y:S05]  /*0e80*/  @!P0 BRA `(.L_x_16) ;  /* 0x0000000000808947 */ /* 0x000fea0003800000 */
[----:B------:R-:W2:Y:S01]  /*0e90*/  LDL R14, [R1+0x20] ;  /* 0x00002000010e7983 */ /* 0x000ea20000100800 */
[----:B------:R-:W3:Y:S01]  /*0ea0*/  LDCU.64 UR6, c[0x0][0x3f0] ;  /* 0x00007e00ff0677ac */ /* 0x000ee20008000a00 */
[----:B------:R-:W-:Y:S01]  /*0eb0*/  LOP3.LUT P0, RZ, R7, 0x80000000, RZ, 0xc0, !PT ;  /* 0x8000000007ff7812 */ /* 0x000fe2000780c0ff */
[----:B------:R-:W-:Y:S01]  /*0ec0*/  IMAD.MOV.U32 R12, RZ, RZ, -0x1 ;  /* 0xffffffffff0c7424 */ /* 0x000fe200078e00ff */
[----:B------:R-:W4:Y:S01]  /*0ed0*/  LDCU UR8, c[0x0][0x3f8] ;  /* 0x00007f00ff0877ac */ /* 0x000f220008000800 */
[----:B--2---:R-:W-:-:S05]  /*0ee0*/  IMAD.IADD R7, R3, 0x1, R14 ;  /* 0x0000000103077824 */ /* 0x004fca00078e020e */
[----:B------:R-:W-:-:S04]  /*0ef0*/  ISETP.LT.OR P0, PT, R7, RZ, P0 ;  /* 0x000000ff0700720c */ /* 0x000fc80000701670 */
[----:B---3--:R-:W-:-:S04]  /*0f00*/  ISETP.GE.OR P0, PT, R24, UR6, P0 ;  /* 0x0000000618007c0c */ /* 0x008fc80008706670 */
[----:B------:R-:W-:-:S04]  /*0f10*/  ISETP.GE.OR P0, PT, R26, UR7, P0 ;  /* 0x000000071a007c0c */ /* 0x000fc80008706670 */
[----:B----4-:R-:W-:-:S13]  /*0f20*/  ISETP.GE.OR P0, PT, R7, UR8, P0 ;  /* 0x0000000807007c0c */ /* 0x010fda0008706670 */
[----:B------:R-:W-:Y:S05]  /*0f30*/  @P0 BRA `(.L_x_16) ;  /* 0x0000000000540947 */ /* 0x000fea0003800000 */
[----:B------:R-:W2:Y:S01]  /*0f40*/  LDC.64 R8, c[0x0][0x3b8] ;  /* 0x0000ee00ff087b82 */ /* 0x000ea20000000a00 */
[----:B------:R-:W-:Y:S02]  /*0f50*/  IMAD.IADD R13, R23, 0x1, R14 ;  /* 0x00000001170d7824 */ /* 0x000fe400078e020e */
[----:B------:R-:W-:Y:S02]  /*0f60*/  IMAD.MOV.U32 R7, RZ, RZ, -0x1 ;  /* 0xffffffffff077424 */ /* 0x000fe400078e00ff */
[----:B------:R-:W-:-:S07]  /*0f70*/  IMAD.MOV.U32 R17, RZ, RZ, R0 ;  /* 0x000000ffff117224 */ /* 0x000fce00078e0000 */
.L_x_25:
[----:B--2---:R-:W-:-:S06]  /*0f80*/  IMAD.WIDE R14, R17, 0x4, R8 ;  /* 0x00000004110e7825 */ /* 0x004fcc00078e0208 */
[----:B------:R-:W2:Y:S02]  /*0f90*/  LDG.E R14, desc[UR4][R14.64] ;  /* 0x000000040e0e7981 */ /* 0x000ea4000c1e1900 */
[----:B--2---:R-:W-:-:S13]  /*0fa0*/  ISETP.NE.AND P0, PT, R14, R13, PT ;  /* 0x0000000d0e00720c */ /* 0x004fda0003f05270 */
[----:B------:R-:W-:Y:S05]  /*0fb0*/  @!P0 BRA `(.L_x_22) ;  /* 0x0000000000288947 */ /* 0x000fea0003800000 */
[----:B------:R-:W-:Y:S01]  /*0fc0*/  ISETP.NE.AND P0, PT, R7, -0x1, PT ;  /* 0xffffffff0700780c */ /* 0x000fe20003f05270 */
[----:B------:R-:W-:-:S12]  /*0fd0*/  BSSY.RECONVERGENT B2, `(.L_x_23) ;  /* 0x0000003000027945 */ /* 0x000fd80003800200 */
[----:B------:R-:W-:Y:S05]  /*0fe0*/  @P0 BRA `(.L_x_24) ;  /* 0x0000000000040947 */ /* 0x000fea0003800000 */
[----:B------:R2:W5:Y:S02]  /*0ff0*/  LDG.E R7, desc[UR4][R10.64+0x4] ;  /* 0x000004040a077981 */ /* 0x000564000c1e1900 */
.L_x_24:
[----:B------:R-:W-:Y:S05]  /*1000*/  BSYNC.RECONVERGENT B2 ;  /* 0x0000000000027941 */ /* 0x000fea0003800200 */
.L_x_23:
[----:B------:R-:W-:-:S05]  /*1010*/  VIADD R17, R17, 0x1 ;  /* 0x0000000111117836 */ /* 0x000fca0000000000 */
[----:B-----5:R-:W-:-:S13]  /*1020*/  ISETP.GE.AND P0, PT, R17, R7, PT ;  /* 0x000000071100720c */ /* 0x020fda0003f06270 */
[----:B------:R-:W-:Y:S05]  /*1030*/  @!P0 BRA `(.L_x_25) ;  /* 0xfffffffc00d08947 */ /* 0x000fea000383ffff */
[----:B------:R-:W-:Y:S01]  /*1040*/  IMAD.MOV.U32 R12, RZ, RZ, -0x1 ;  /* 0xffffffffff0c7424 */ /* 0x000fe200078e00ff */
[----:B------:R-:W-:Y:S06]  /*1050*/  BRA `(.L_x_16) ;  /* 0x00000000000c7947 */ /* 0x000fec0003800000 */
.L_x_22:
[----:B------:R-:W2:Y:S02]  /*1060*/  LDC.64 R8, c[0x0][0x3c0] ;  /* 0x0000f000ff087b82 */ /* 0x000ea40000000a00 */
[----:B--2---:R-:W-:-:S05]  /*1070*/  IMAD.WIDE R8, R17, 0x4, R8 ;  /* 0x0000000411087825 */ /* 0x004fca00078e0208 */
[----:B------:R2:W5:Y:S02]  /*1080*/  LDG.E R12, desc[UR4][R8.64] ;  /* 0x00000004080c7981 */ /* 0x000564000c1e1900 */
.L_x_16:
[----:B------:R-:W-:Y:S05]  /*1090*/  BSYNC.RECONVERGENT B1 ;  /* 0x0000000000017941 */ /* 0x000fea0003800200 */
.L_x_15:
[----:B------:R-:W-:Y:S01]  /*10a0*/  ISETP.GE.U32.AND P0, PT, R5, 0x2, PT ;  /* 0x000000020500780c */ /* 0x000fe20003f06070 */
[----:B------:R-:W-:Y:S03]  /*10b0*/  BSSY.RECONVERGENT B2, `(.L_x_26) ;  /* 0x00000da000027945 */ /* 0x000fe60003800200 */
[----:B-----5:R-:W-:-:S13]  /*10c0*/  ISETP.NE.OR P0, PT, R12, -0x1, !P0 ;  /* 0xffffffff0c00780c */ /* 0x020fda0004705670 */
[----:B------:R-:W-:Y:S05]  /*10d0*/  @P0 BRA `(.L_x_27) ;  /* 0x0000000c005c0947 */ /* 0x000fea0003800000 */
[----:B------:R-:W3:Y:S01]  /*10e0*/  LDL R17, [R1+0x10] ;  /* 0x0000100001117983 */ /* 0x000ee20000100800 */
[----:B------:R-:W4:Y:S01]  /*10f0*/  LDCU.64 UR6, c[0x0][0x3f0] ;  /* 0x00007e00ff0677ac */ /* 0x000f220008000a00 */
[----:B------:R-:W5:Y:S01]  /*1100*/  LDC R12, c[0x0][0x3f8] ;  /* 0x0000fe00ff0c7b82 */ /* 0x000f620000000800 */
[----:B------:R-:W-:Y:S01]  /*1110*/  BSSY.RECONVERGENT B1, `(.L_x_28) ;  /* 0x0000067000017945 */ /* 0x000fe20003800200 */
[----:B----4-:R-:W-:Y:S02]  /*1120*/  ISETP.GE.AND P0, PT, R24, UR6, PT ;  /* 0x0000000618007c0c */ /* 0x010fe4000bf06270 */
[----:B---3--:R-:W-:-:S04]  /*1130*/  IADD3 R7, PT, PT, R26, R17, RZ ;  /* 0x000000111a077210 */ /* 0x008fc80007ffe0ff */
[----:B------:R-:W-:Y:S02]  /*1140*/  ISETP.GE.OR P0, PT, R7, UR7, P0 ;  /* 0x0000000707007c0c */ /* 0x000fe40008706670 */
[----:B--2---:R-:W-:Y:S02]  /*1150*/  LOP3.LUT R9, R3, R24, R7, 0xfe, !PT ;  /* 0x0000001803097212 */ /* 0x004fe400078efe07 */
[----:B------:R-:W-:Y:S02]  /*1160*/  LOP3.LUT R8, R24, R7, RZ, 0xfc, !PT ;  /* 0x0000000718087212 */ /* 0x000fe400078efcff */
[----:B------:R-:W-:Y:S02]  /*1170*/  ISETP.LT.OR P1, PT, R9, RZ, P0 ;  /* 0x000000ff0900720c */ /* 0x000fe40000721670 */
[----:B------:R-:W-:Y:S02]  /*1180*/  ISETP.GE.AND P0, PT, R8, RZ, PT ;  /* 0x000000ff0800720c */ /* 0x000fe40003f06270 */
[----:B-----5:R-:W-:-:S13]  /*1190*/  ISETP.GE.OR P1, PT, R3, R12, P1 ;  /* 0x0000000c0300720c */ /* 0x020fda0000f26670 */
[----:B------:R-:W-:Y:S05]  /*11a0*/  @P1 BRA `(.L_x_29) ;  /* 0x00000000005c1947 */ /* 0x000fea0003800000 */
[----:B------:R-:W2:Y:S01]  /*11b0*/  LDC.64 R8, c[0x0][0x3b8] ;  /* 0x0000ee00ff087b82 */ /* 0x000ea20000000a00 */
[----:B------:R-:W-:Y:S02]  /*11c0*/  IMAD.IADD R13, R22, 0x1, R17 ;  /* 0x00000001160d7824 */ /* 0x000fe400078e0211 */
[----:B------:R-:W-:Y:S02]  /*11d0*/  IMAD.MOV.U32 R16, RZ, RZ, -0x1 ;  /* 0xffffffffff107424 */ /* 0x000fe400078e00ff */
[----:B------:R-:W-:Y:S02]  /*11e0*/  IMAD R13, R13, R12, R3 ;  /* 0x0000000c0d0d7224 */ /* 0x000fe400078e0203 */
[----:B------:R-:W-:-:S07]  /*11f0*/  IMAD.MOV.U32 R19, RZ, RZ, R0 ;  /* 0x000000ffff137224 */ /* 0x000fce00078e0000 */
.L_x_33:
        /* <DEDUP_REMOVED lines=8> */
.L_x_32:
[----:B------:R-:W-:Y:S05]  /*1280*/  BSYNC.RECONVERGENT B3 ;  /* 0x0000000000037941 */ /* 0x000fea0003800200 */
.L_x_31:
[----:B------:R-:W-:-:S05]  /*1290*/  VIADD R19, R19, 0x1 ;  /* 0x0000000113137836 */ /* 0x000fca0000000000 */
[----:B-----5:R-:W-:-:S13]  /*12a0*/  ISETP.GE.AND P1, PT, R19, R16, PT ;  /* 0x000000101300720c */ /* 0x020fda0003f26270 */
[----:B------:R-:W-:Y:S05]  /*12b0*/  @!P1 BRA `(.L_x_33) ;  /* 0xfffffffc00d09947 */ /* 0x000fea000383ffff */
[----:B------:R-:W-:Y:S05]  /*12c0*/  BRA `(.L_x_29) ;  /* 0x0000000000147947 */ /* 0x000fea0003800000 */
.L_x_30:
[----:B------:R-:W2:Y:S02]  /*12d0*/  LDC.64 R8, c[0x0][0x3c0] ;  /* 0x0000f000ff087b82 */ /* 0x000ea40000000a00 */
[----:B--2---:R-:W-:-:S05]  /*12e0*/  IMAD.WIDE R8, R19, 0x4, R8 ;  /* 0x0000000413087825 */ /* 0x004fca00078e0208 */
[----:B------:R-:W2:Y:S02]  /*12f0*/  LDG.E R12, desc[UR4][R8.64] ;  /* 0x00000004080c7981 */ /* 0x000ea4000c1e1900 */
[----:B--2---:R-:W-:-:S13]  /*1300*/  ISETP.NE.AND P1, PT, R12, -0x1, PT ;  /* 0xffffffff0c00780c */ /* 0x004fda0003f25270 */
[----:B------:R-:W-:Y:S05]  /*1310*/  @P1 BRA `(.L_x_34) ;  /* 0x0000000400181947 */ /* 0x000fea0003800000 */
.L_x_29:
[----:B------:R-:W-:Y:S01]  /*1320*/  ISETP.NE.AND P1, PT, R4, 0x1, PT ;  /* 0x000000010400780c */ /* 0x000fe20003f25270 */
[----:B------:R-:W-:-:S12]  /*1330*/  IMAD.MOV.U32 R12, RZ, RZ, -0x1 ;  /* 0xffffffffff0c7424 */ /* 0x000fd800078e00ff */
[----:B------:R-:W-:Y:S05]  /*1340*/  @!P1 BRA `(.L_x_34) ;  /* 0x00000004000c9947 */ /* 0x000fea0003800000 */
[----:B------:R-:W3:Y:S01]  /*1350*/  LDL R8, [R1+0x1c] ;  /* 0x00001c0001087983 */ /* 0x000ee20000100800 */
[----:B------:R-:W4:Y:S01]  /*1360*/  LDCU.64 UR6, c[0x0][0x3f0] ;  /* 0x00007e00ff0677ac */ /* 0x000f220008000a00 */
[----:B------:R-:W5:Y:S01]  /*1370*/  LDC R9, c[0x0][0x3f8] ;  /* 0x0000fe00ff097b82 */ /* 0x000f620000000800 */
[----:B---3--:R-:W-:-:S05]  /*1380*/  IMAD.IADD R8, R3, 0x1, R8 ;  /* 0x0000000103087824 */ /* 0x008fca00078e0208 */
[----:B------:R-:W-:-:S04]  /*1390*/  ISETP.LT.OR P1, PT, R8, RZ, !P0 ;  /* 0x000000ff0800720c */ /* 0x000fc80004721670 */
[----:B----4-:R-:W-:-:S04]  /*13a0*/  ISETP.GE.OR P1, PT, R24, UR6, P1 ;  /* 0x0000000618007c0c */ /* 0x010fc80008f26670 */
[----:B------:R-:W-:-:S04]  /*13b0*/  ISETP.GE.OR P1, PT, R7, UR7, P1 ;  /* 0x0000000707007c0c */ /* 0x000fc80008f26670 */
[----:B-----5:R-:W-:-:S13]  /*13c0*/  ISETP.GE.OR P1, PT, R8, R9, P1 ;  /* 0x000000090800720c */ /* 0x020fda0000f26670 */
[----:B------:R-:W-:Y:S05]  /*13d0*/  @P1 BRA `(.L_x_35) ;  /* 0x00000000005c1947 */ /* 0x000fea0003800000 */
[----:B------:R-:W3:Y:S01]  /*13e0*/  LDC.64 R14, c[0x0][0x3b8] ;  /* 0x0000ee00ff0e7b82 */ /* 0x000ee20000000a00 */
[----:B------:R-:W-:Y:S02]  /*13f0*/  IMAD.IADD R13, R22, 0x1, R17 ;  /* 0x00000001160d7824 */ /* 0x000fe400078e0211 */
[----:B------:R-:W-:Y:S02]  /*1400*/  IMAD.MOV.U32 R12, RZ, RZ, -0x1 ;  /* 0xffffffffff0c7424 */ /* 0x000fe400078e00ff */
[----:B------:R-:W-:Y:S02]  /*1410*/  IMAD R13, R13, R9, R8 ;  /* 0x000000090d0d7224 */ /* 0x000fe400078e0208 */
[----:B------:R-:W-:-:S07]  /*1420*/  IMAD.MOV.U32 R19, RZ, RZ, R0 ;  /* 0x000000ffff137224 */ /* 0x000fce00078e0000 */
.L_x_39:
[----:B---3--:R-:W-:-:S06]  /*1430*/  IMAD.WIDE R8, R19, 0x4, R14 ;  /* 0x0000000413087825 */ /* 0x008fcc00078e020e */
[----:B------:R-:W3:Y:S02]  /*1440*/  LDG.E R8, desc[UR4][R8.64] ;  /* 0x0000000408087981 */ /* 0x000ee4000c1e1900 */
[----:B---3--:R-:W-:-:S13]  /*1450*/  ISETP.NE.AND P1, PT, R8, R13, PT ;  /* 0x0000000d0800720c */ /* 0x008fda0003f25270 */
[----:B------:R-:W-:Y:S05]  /*1460*/  @!P1 BRA `(.L_x_36) ;  /* 0x0000000000249947 */ /* 0x000fea0003800000 */
[----:B------:R-:W-:Y:S01]  /*1470*/  ISETP.NE.AND P1, PT, R12, -0x1, PT ;  /* 0xffffffff0c00780c */ /* 0x000fe20003f25270 */
[----:B------:R-:W-:-:S12]  /*1480*/  BSSY.RECONVERGENT B3, `(.L_x_37) ;  /* 0x0000003000037945 */ /* 0x000fd80003800200 */
[----:B------:R-:W-:Y:S05]  /*1490*/  @P1 BRA `(.L_x_38) ;  /* 0x0000000000041947 */ /* 0x000fea0003800000 */
[----:B------:R3:W5:Y:S02]  /*14a0*/  LDG.E R12, desc[UR4][R10.64+0x4] ;  /* 0x000004040a0c7981 */ /* 0x000764000c1e1900 */
.L_x_38:
[----:B------:R-:W-:Y:S05]  /*14b0*/  BSYNC.RECONVERGENT B3 ;  /* 0x0000000000037941 */ /* 0x000fea0003800200 */
.L_x_37:
[----:B------:R-:W-:-:S05]  /*14c0*/  VIADD R19, R19, 0x1 ;  /* 0x0000000113137836 */ /* 0x000fca0000000000 */
[----:B-----5:R-:W-:-:S13]  /*14d0*/  ISETP.GE.AND P1, PT, R19, R12, PT ;  /* 0x0000000c1300720c */ /* 0x020fda0003f26270 */
[----:B------:R-:W-:Y:S05]  /*14e0*/  @!P1 BRA `(.L_x_39) ;  /* 0xfffffffc00d09947 */ /* 0x000fea000383ffff */
[----:B------:R-:W-:Y:S05]  /*14f0*/  BRA `(.L_x_35) ;  /* 0x0000000000147947 */ /* 0x000fea0003800000 */
.L_x_36:
[----:B------:R-:W3:Y:S02]  /*1500*/  LDC.64 R8, c[0x0][0x3c0] ;  /* 0x0000f000ff087b82 */ /* 0x000ee40000000a00 */
[----:B---3--:R-:W-:-:S05]  /*1510*/  IMAD.WIDE R8, R19, 0x4, R8 ;  /* 0x0000000413087825 */ /* 0x008fca00078e0208 */
[----:B------:R-:W3:Y:S02]  /*1520*/  LDG.E R12, desc[UR4][R8.64] ;  /* 0x00000004080c7981 */ /* 0x000ee4000c1e1900 */
[----:B---3--:R-:W-:-:S13]  /*1530*/  ISETP.NE.AND P1, PT, R12, -0x1, PT ;  /* 0xffffffff0c00780c */ /* 0x008fda0003f25270 */
[----:B------:R-:W-:Y:S05]  /*1540*/  @P1 BRA `(.L_x_34) ;  /* 0x00000000008c1947 */ /* 0x000fea0003800000 */
.L_x_35:
[----:B------:R-:W-:Y:S01]  /*1550*/  ISETP.NE.AND P1, PT, R4, 0x2, PT ;  /* 0x000000020400780c */ /* 0x000fe20003f25270 */
[----:B------:R-:W-:-:S12]  /*1560*/  IMAD.MOV.U32 R12, RZ, RZ, -0x1 ;  /* 0xffffffffff0c7424 */ /* 0x000fd800078e00ff */
[----:B------:R-:W-:Y:S05]  /*1570*/  @!P1 BRA `(.L_x_34) ;  /* 0x0000000000809947 */ /* 0x000fea0003800000 */
[----:B------:R-:W4:Y:S01]  /*1580*/  LDL R8, [R1+0x20] ;  /* 0x0000200001087983 */ /* 0x000f220000100800 */
[----:B------:R-:W5:Y:S01]  /*1590*/  LDCU.64 UR6, c[0x0][0x3f0] ;  /* 0x00007e00ff0677ac */ /* 0x000f620008000a00 */
[----:B------:R-:W0:Y:S01]  /*15a0*/  LDC R9, c[0x0][0x3f8] ;  /* 0x0000fe00ff097b82 */ /* 0x000e220000000800 */
[----:B------:R-:W-:Y:S02]  /*15b0*/  IMAD.MOV.U32 R12, RZ, RZ, -0x1 ;  /* 0xffffffffff0c7424 */ /* 0x000fe400078e00ff */
[----:B----4-:R-:W-:-:S05]  /*15c0*/  IMAD.IADD R8, R3, 0x1, R8 ;  /* 0x0000000103087824 */ /* 0x010fca00078e0208 */
[----:B------:R-:W-:-:S04]  /*15d0*/  ISETP.LT.OR P0, PT, R8, RZ, !P0 ;  /* 0x000000ff0800720c */ /* 0x000fc80004701670 */
[----:B-----5:R-:W-:-:S04]  /*15e0*/  ISETP.GE.OR P0, PT, R24, UR6, P0 ;  /* 0x0000000618007c0c */ /* 0x020fc80008706670 */
[----:B------:R-:W-:-:S04]  /*15f0*/  ISETP.GE.OR P0, PT, R7, UR7, P0 ;  /* 0x0000000707007c0c */ /* 0x000fc80008706670 */
[----:B0-----:R-:W-:-:S13]  /*1600*/  ISETP.GE.OR P0, PT, R8, R9, P0 ;  /* 0x000000090800720c */ /* 0x001fda0000706670 */
[----:B------:R-:W-:Y:S05]  /*1610*/  @P0 BRA `(.L_x_34) ;  /* 0x0000000000580947 */ /* 0x000fea0003800000 */
[----:B------:R-:W0:Y:S01]  /*1620*/  LDC.64 R14, c[0x0][0x3b8] ;  /* 0x0000ee00ff0e7b82 */ /* 0x000e220000000a00 */
[----:B------:R-:W-:Y:S02]  /*1630*/  IMAD.IADD R13, R22, 0x1, R17 ;  /* 0x00000001160d7824 */ /* 0x000fe400078e0211 */
[----:B------:R-:W-:Y:S02]  /*1640*/  IMAD.MOV.U32 R7, RZ, RZ, -0x1 ;  /* 0xffffffffff077424 */ /* 0x000fe400078e00ff */
[----:B------:R-:W-:Y:S02]  /*1650*/  IMAD R13, R13, R9, R8 ;  /* 0x000000090d0d7224 */ /* 0x000fe400078e0208 */
[----:B------:R-:W-:-:S07]  /*1660*/  IMAD.MOV.U32 R17, RZ, RZ, R0 ;  /* 0x000000ffff117224 */ /* 0x000fce00078e0000 */
.L_x_43:
[----:B0-----:R-:W-:-:S06]  /*1670*/  IMAD.WIDE R8, R17, 0x4, R14 ;  /* 0x0000000411087825 */ /* 0x001fcc00078e020e */
[----:B------:R-:W4:Y:S02]  /*1680*/  LDG.E R8, desc[UR4][R8.64] ;  /* 0x0000000408087981 */ /* 0x000f24000c1e1900 */
[----:B----4-:R-:W-:-:S13]  /*1690*/  ISETP.NE.AND P0, PT, R8, R13, PT ;  /* 0x0000000d0800720c */ /* 0x010fda0003f05270 */
[----:B------:R-:W-:Y:S05]  /*16a0*/  @!P0 BRA `(.L_x_40) ;  /* 0x0000000000288947 */ /* 0x000fea0003800000 */
[----:B------:R-:W-:Y:S01]  /*16b0*/  ISETP.NE.AND P0, PT, R7, -0x1, PT ;  /* 0xffffffff0700780c */ /* 0x000fe20003f05270 */
[----:B------:R-:W-:-:S12]  /*16c0*/  BSSY.RECONVERGENT B3, `(.L_x_41) ;  /* 0x0000003000037945 */ /* 0x000fd80003800200 */
[----:B------:R-:W-:Y:S05]  /*16d0*/  @P0 BRA `(.L_x_42) ;  /* 0x0000000000040947 */ /* 0x000fea0003800000 */
[----:B------:R0:W5:Y:S02]  /*16e0*/  LDG.E R7, desc[UR4][R10.64+0x4] ;  /* 0x000004040a077981 */ /* 0x000164000c1e1900 */
.L_x_42:
[----:B------:R-:W-:Y:S05]  /*16f0*/  BSYNC.RECONVERGENT B3 ;  /* 0x0000000000037941 */ /* 0x000fea0003800200 */
.L_x_41:
[----:B------:R-:W-:-:S05]  /*1700*/  VIADD R17, R17, 0x1 ;  /* 0x0000000111117836 */ /* 0x000fca0000000000 */
[----:B-----5:R-:W-:-:S13]  /*1710*/  ISETP.GE.AND P0, PT, R17, R7, PT ;  /* 0x000000071100720c */ /* 0x020fda0003f06270 */
[----:B------:R-:W-:Y:S05]  /*1720*/  @!P0 BRA `(.L_x_43) ;  /* 0xfffffffc00d08947 */ /* 0x000fea000383ffff */
[----:B------:R-:W-:Y:S01]  /*1730*/  IMAD.MOV.U32 R12, RZ, RZ, -0x1 ;  /* 0xffffffffff0c7424 */ /* 0x000fe200078e00ff */
[----:B------:R-:W-:Y:S06]  /*1740*/  BRA `(.L_x_34) ;  /* 0x00000000000c7947 */ /* 0x000fec0003800000 */
.L_x_40:
[----:B------:R-:W0:Y:S02]  /*1750*/  LDC.64 R8, c[0x0][0x3c0] ;  /* 0x0000f000ff087b82 */ /* 0x000e240000000a00 */
[----:B0-----:R-:W-:-:S05]  /*1760*/  IMAD.WIDE R8, R17, 0x4, R8 ;  /* 0x0000000411087825 */ /* 0x001fca00078e0208 */
[----:B------:R4:W5:Y:S02]  /*1770*/  LDG.E R12, desc[UR4][R8.64] ;  /* 0x00000004080c7981 */ /* 0x000964000c1e1900 */
.L_x_34:
[----:B------:R-:W-:Y:S05]  /*1780*/  BSYNC.RECONVERGENT B1 ;  /* 0x0000000000017941 */ /* 0x000fea0003800200 */
.L_x_28:
[----:B------:R-:W-:-:S04]  /*1790*/  ISETP.GE.U32.AND P0, PT, R5, 0x3, PT ;  /* 0x000000030500780c */ /* 0x000fc80003f06070 */
[----:B-----5:R-:W-:-:S13]  /*17a0*/  ISETP.NE.OR P0, PT, R12, -0x1, !P0 ;  /* 0xffffffff0c00780c */ /* 0x020fda0004705670 */
[----:B------:R-:W-:Y:S05]  /*17b0*/  @P0 BRA `(.L_x_27) ;  /* 0x0000000400a40947 */ /* 0x000fea0003800000 */
[----:B------:R-:W5:Y:S01]  /*17c0*/  LDL R17, [R1+0x14] ;  /* 0x0000140001117983 */ /* 0x000f620000100800 */
[----:B------:R-:W0:Y:S01]  /*17d0*/  LDCU.64 UR6, c[0x0][0x3f0] ;  /* 0x00007e00ff0677ac */ /* 0x000e220008000a00 */
[----:B------:R-:W1:Y:S01]  /*17e0*/  LDC R12, c[0x0][0x3f8] ;  /* 0x0000fe00ff0c7b82 */ /* 0x000e620000000800 */
[----:B-----5:R-:W-:-:S05]  /*17f0*/  IMAD.IADD R7, R26, 0x1, R17 ;  /* 0x000000011a077824 */ /* 0x020fca00078e0211 */
[----:B0-----:R-:W-:Y:S02]  /*1800*/  ISETP.GE.AND P0, PT, R7, UR7, PT ;  /* 0x0000000707007c0c */ /* 0x001fe4000bf06270 */
[----:B----4-:R-:W-:Y:S02]  /*1810*/  LOP3.LUT R9, R3, R24, R7, 0xfe, !PT ;  /* 0x0000001803097212 */ /* 0x010fe400078efe07 */
[C---:B------:R-:W-:Y:S02]  /*1820*/  ISETP.GE.OR P0, PT, R24.reuse, UR6, P0 ;  /* 0x0000000618007c0c */ /* 0x040fe40008706670 */
[----:B------:R-:W-:Y:S02]  /*1830*/  LOP3.LUT R8, R24, R7, RZ, 0xfc, !PT ;  /* 0x0000000718087212 */ /* 0x000fe400078efcff */
[----:B------:R-:W-:Y:S02]  /*1840*/  ISETP.LT.OR P1, PT, R9, RZ, P0 ;  /* 0x000000ff0900720c */ /* 0x000fe40000721670 */
[----:B------:R-:W-:-:S02]  /*1850*/  ISETP.GE.AND P0, PT, R8, RZ, PT ;  /* 0x000000ff0800720c */ /* 0x000fc40003f06270 */
[----:B-1----:R-:W-:-:S13]  /*1860*/  ISETP.GE.OR P1, PT, R3, R12, P1 ;  /* 0x0000000c0300720c */ /* 0x002fda0000f26670 */
[----:B------:R-:W-:Y:S05]  /*1870*/  @P1 BRA `(.L_x_44) ;  /* 0x00000000005c1947 */ /* 0x000fea0003800000 */
[----:B------:R-:W0:Y:S01]  /*1880*/  LDC.64 R8, c[0x0][0x3b8] ;  /* 0x0000ee00ff087b82 */ /* 0x000e220000000a00 */
[----:B------:R-:W-:Y:S02]  /*1890*/  IMAD.IADD R13, R22, 0x1, R17 ;  /* 0x00000001160d7824 */ /* 0x000fe400078e0211 */
[----:B------:R-:W-:Y:S02]  /*18a0*/  IMAD.MOV.U32 R16, RZ, RZ, -0x1 ;  /* 0xffffffffff107424 */ /* 0x000fe400078e00ff */
[----:B------:R-:W-:Y:S02]  /*18b0*/  IMAD R13, R13, R12, R3 ;  /* 0x0000000c0d0d7224 */ /* 0x000fe400078e0203 */
[----:B------:R-:W-:-:S07]  /*18c0*/  IMAD.MOV.U32 R19, RZ, RZ, R0 ;  /* 0x000000ffff137224 */ /* 0x000fce00078e0000 */
.L_x_48:
        /* <DEDUP_REMOVED lines=8> */
.L_x_47:
[----:B------:R-:W-:Y:S05]  /*1950*/  BSYNC.RECONVERGENT B1 ;  /* 0x0000000000017941 */ /* 0x000fea0003800200 */
.L_x_46:
[----:B------:R-:W-:-:S05]  /*1960*/  VIADD R19, R19, 0x1 ;  /* 0x0000000113137836 */ /* 0x000fca0000000000 */
[----:B-----5:R-:W-:-:S13]  /*1970*/  ISETP.GE.AND P1, PT, R19, R16, PT ;  /* 0x000000101300720c */ /* 0x020fda0003f26270 */
[----:B------:R-:W-:Y:S05]  /*1980*/  @!P1 BRA `(.L_x_48) ;  /* 0xfffffffc00d09947 */ /* 0x000fea000383ffff */
[----:B------:R-:W-:Y:S05]  /*1990*/  BRA `(.L_x_44) ;  /* 0x0000000000147947 */ /* 0x000fea0003800000 */
.L_x_45:
[----:B------:R-:W0:Y:S02]  /*19a0*/  LDC.64 R8, c[0x0][0x3c0] ;  /* 0x0000f000ff087b82 */ /* 0x000e240000000a00 */
[----:B0-----:R-:W-:-:S05]  /*19b0*/  IMAD.WIDE R8, R19, 0x4, R8 ;  /* 0x0000000413087825 */ /* 0x001fca00078e0208 */
[----:B------:R-:W4:Y:S02]  /*19c0*/  LDG.E R12, desc[UR4][R8.64] ;  /* 0x00000004080c7981 */ /* 0x000f24000c1e1900 */
[----:B----4-:R-:W-:-:S13]  /*19d0*/  ISETP.NE.AND P1, PT, R12, -0x1, PT ;  /* 0xffffffff0c00780c */ /* 0x010fda0003f25270 */
[----:B------:R-:W-:Y:S05]  /*19e0*/  @P1 BRA `(.L_x_27) ;  /* 0x0000000400181947 */ /* 0x000fea0003800000 */
.L_x_44:
[----:B------:R-:W-:Y:S01]  /*19f0*/  ISETP.NE.AND P1, PT, R4, 0x1, PT ;  /* 0x000000010400780c */ /* 0x000fe20003f25270 */
[----:B------:R-:W-:-:S12]  /*1a00*/  IMAD.MOV.U32 R12, RZ, RZ, -0x1 ;  /* 0xffffffffff0c7424 */ /* 0x000fd800078e00ff */
[----:B------:R-:W-:Y:S05]  /*1a10*/  @!P1 BRA `(.L_x_27) ;  /* 0x00000004000c9947 */ /* 0x000fea0003800000 */
[----:B------:R-:W4:Y:S01]  /*1a20*/  LDL R8, [R1+0x1c] ;  /* 0x00001c0001087983 */ /* 0x000f220000100800 */
[----:B------:R-:W1:Y:S01]  /*1a30*/  LDCU.64 UR6, c[0x0][0x3f0] ;  /* 0x00007e00ff0677ac */ /* 0x000e620008000a00 */
[----:B------:R-:W5:Y:S01]  /*1a40*/  LDC R9, c[0x0][0x3f8] ;  /* 0x0000fe00ff097b82 */ /* 0x000f620000000800 */
[----:B----4-:R-:W-:-:S05]  /*1a50*/  IMAD.IADD R8, R3, 0x1, R8 ;  /* 0x0000000103087824 */ /* 0x010fca00078e0208 */
[----:B------:R-:W-:-:S04]  /*1a60*/  ISETP.LT.OR P1, PT, R8, RZ, !P0 ;  /* 0x000000ff0800720c */ /* 0x000fc80004721670 */
[----:B-1----:R-:W-:-:S04]  /*1a70*/  ISETP.GE.OR P1, PT, R24, UR6, P1 ;  /* 0x0000000618007c0c */ /* 0x002fc80008f26670 */
[----:B------:R-:W-:-:S04]  /*1a80*/  ISETP.GE.OR P1, PT, R7, UR7, P1 ;  /* 0x0000000707007c0c */ /* 0x000fc80008f26670 */
[----:B-----5:R-:W-:-:S13]  /*1a90*/  ISETP.GE.OR P1, PT, R8, R9, P1 ;  /* 0x000000090800720c */ /* 0x020fda0000f26670 */
[----:B------:R-:W-:Y:S05]  /*1aa0*/  @P1 BRA `(.L_x_49) ;  /* 0x00000000005c1947 */ /* 0x000fea0003800000 */
[----:B------:R-:W1:Y:S01]  /*1ab0*/  LDC.64 R14, c[0x0][0x3b8] ;  /* 0x0000ee00ff0e7b82 */ /* 0x000e620000000a00 */
[----:B------:R-:W-:Y:S02]  /*1ac0*/  IMAD.IADD R13, R22, 0x1, R17 ;  /* 0x00000001160d7824 */ /* 0x000fe400078e0211 */
[----:B------:R-:W-:Y:S02]  /*1ad0*/  IMAD.MOV.U32 R12, RZ, RZ, -0x1 ;  /* 0xffffffffff0c7424 */ /* 0x000fe400078e00ff */
[----:B------:R-:W-:Y:S02]  /*1ae0*/  IMAD R13, R13, R9, R8 ;  /* 0x000000090d0d7224 */ /* 0x000fe400078e0208 */
[----:B------:R-:W-:-:S07]  /*1af0*/  IMAD.MOV.U32 R19, RZ, RZ, R0 ;  /* 0x000000ffff137224 */ /* 0x000fce00078e0000 */
.L_x_53:
[----:B-1----:R-:W-:-:S06]  /*1b00*/  IMAD.WIDE R8, R19, 0x4, R14 ;  /* 0x0000000413087825 */ /* 0x002fcc00078e020e */
[----:B------:R-:W4:Y:S02]  /*1b10*/  LDG.E R8, desc[UR4][R8.64] ;  /* 0x0000000408087981 */ /* 0x000f24000c1e1900 */
[----:B----4-:R-:W-:-:S13]  /*1b20*/  ISETP.NE.AND P1, PT, R8, R13, PT ;  /* 0x0000000d0800720c */ /* 0x010fda0003f25270 */
[----:B------:R-:W-:Y:S05]  /*1b30*/  @!P1 BRA `(.L_x_50) ;  /* 0x0000000000249947 */ /* 0x000fea0003800000 */
[----:B------:R-:W-:Y:S01]  /*1b40*/  ISETP.NE.AND P1, PT, R12, -0x1, PT ;  /* 0xffffffff0c00780c */ /* 0x000fe20003f25270 */
[----:B------:R-:W-:-:S12]  /*1b50*/  BSSY.RECONVERGENT B1, `(.L_x_51) ;  /* 0x0000003000017945 */ /* 0x000fd80003800200 */
[----:B------:R-:W-:Y:S05]  /*1b60*/  @P1 BRA `(.L_x_52) ;  /* 0x0000000000041947 */ /* 0x000fea0003800000 */
[----:B------:R1:W5:Y:S02]  /*1b70*/  LDG.E R12, desc[UR4][R10.64+0x4] ;  /* 0x000004040a0c7981 */ /* 0x000364000c1e1900 */
.L_x_52:
[----:B------:R-:W-:Y:S05]  /*1b80*/  BSYNC.RECONVERGENT B1 ;  /* 0x0000000000017941 */ /* 0x000fea0003800200 */
.L_x_51:
[----:B------:R-:W-:-:S05]  /*1b90*/  VIADD R19, R19, 0x1 ;  /* 0x0000000113137836 */ /* 0x000fca0000000000 */
[----:B-----5:R-:W-:-:S13]  /*1ba0*/  ISETP.GE.AND P1, PT, R19, R12, PT ;  /* 0x0000000c1300720c */ /* 0x020fda0003f26270 */
[----:B------:R-:W-:Y:S05]  /*1bb0*/  @!P1 BRA `(.L_x_53) ;  /* 0xfffffffc00d09947 */ /* 0x000fea000383ffff */
[----:B------:R-:W-:Y:S05]  /*1bc0*/  BRA `(.L_x_49) ;  /* 0x0000000000147947 */ /* 0x000fea0003800000 */
.L_x_50:
[----:B------:R-:W1:Y:S02]  /*1bd0*/  LDC.64 R8, c[0x0][0x3c0] ;  /* 0x0000f000ff087b82 */ /* 0x000e640000000a00 */
[----:B-1----:R-:W-:-:S05]  /*1be0*/  IMAD.WIDE R8, R19, 0x4, R8 ;  /* 0x0000000413087825 */ /* 0x002fca00078e0208 */
[----:B------:R-:W4:Y:S02]  /*1bf0*/  LDG.E R12, desc[UR4][R8.64] ;  /* 0x00000004080c7981 */ /* 0x000f24000c1e1900 */
[----:B----4-:R-:W-:-:S13]  /*1c00*/  ISETP.NE.AND P1, PT, R12, -0x1, PT ;  /* 0xffffffff0c00780c */ /* 0x010fda0003f25270 */
[----:B------:R-:W-:Y:S05]  /*1c10*/  @P1 BRA `(.L_x_27) ;  /* 0x00000000008c1947 */ /* 0x000fea0003800000 */
.L_x_49:
        /* <DEDUP_REMOVED lines=18> */
.L_x_57:
        /* <DEDUP_REMOVED lines=8> */
.L_x_56:
[----:B------:R-:W-:Y:S05]  /*1dc0*/  BSYNC.RECONVERGENT B1 ;  /* 0x0000000000017941 */ /* 0x000fea0003800200 */
.L_x_55:
[----:B------:R-:W-:-:S05]  /*1dd0*/  VIADD R17, R17, 0x1 ;  /* 0x0000000111117836 */ /* 0x000fca0000000000 */
[----:B-----5:R-:W-:-:S13]  /*1de0*/  ISETP.GE.AND P0, PT, R17, R7, PT ;  /* 0x000000071100720c */ /* 0x020fda0003f06270 */
[----:B------:R-:W-:Y:S05]  /*1df0*/  @!P0 BRA `(.L_x_57) ;  /* 0xfffffffc00d08947 */ /* 0x000fea000383ffff */
[----:B------:R-:W-:Y:S01]  /*1e00*/  IMAD.MOV.U32 R12, RZ, RZ, -0x1 ;  /* 0xffffffffff0c7424 */ /* 0x000fe200078e00ff */
[----:B------:R-:W-:Y:S06]  /*1e10*/  BRA `(.L_x_27) ;  /* 0x00000000000c7947 */ /* 0x000fec0003800000 */
.L_x_54:
[----:B------:R-:W0:Y:S02]  /*1e20*/  LDC.64 R8, c[0x0][0x3c0] ;  /* 0x0000f000ff087b82 */ /* 0x000e240000000a00 */
[----:B0-----:R-:W-:-:S05]  /*1e30*/  IMAD.WIDE R8, R17, 0x4, R8 ;  /* 0x0000000411087825 */ /* 0x001fca00078e0208 */
[----:B------:R0:W5:Y:S02]  /*1e40*/  LDG.E R12, desc[UR4][R8.64] ;  /* 0x00000004080c7981 */ /* 0x000164000c1e1900 */
.L_x_27:
[----:B------:R-:W-:Y:S05]  /*1e50*/  BSYNC.RECONVERGENT B2 ;  /* 0x0000000000027941 */ /* 0x000fea0003800200 */
.L_x_26:
[----:B------:R-:W-:-:S04]  /*1e60*/  ISETP.GE.U32.AND P0, PT, R6, 0x2, PT ;  /* 0x000000020600780c */ /* 0x000fc80003f06070 */
[----:B-----5:R-:W-:-:S13]  /*1e70*/  ISETP.NE.OR P0, PT, R12, -0x1, !P0 ;  /* 0xffffffff0c00780c */ /* 0x020fda0004705670 */
[----:B------:R-:W-:Y:S05]  /*1e80*/  @P0 BRA `(.L_x_14) ;  /* 0x0000002800480947 */ /* 0x000fea0003800000 */
[----:B------:R-:W5:Y:S01]  /*1e90*/  LDL R7, [R1+0x4] ;  /* 0x0000040001077983 */ /* 0x000f620000100800 */
[----:B0-2-4-:R-:W0:Y:S01]  /*1ea0*/  LDC.64 R8, c[0x0][0x3f0] ;  /* 0x0000fc00ff087b82 */ /* 0x015e220000000a00 */
[----:B------:R-:W-:Y:S07]  /*1eb0*/  BSSY.RECONVERGENT B1, `(.L_x_58) ;  /* 0x000006a000017945 */ /* 0x000fee0003800200 */
[----:B------:R-:W2:Y:S01]  /*1ec0*/  LDC R18, c[0x0][0x3f8] ;  /* 0x0000fe00ff127b82 */ /* 0x000ea20000000800 */
[----:B-----5:R-:W-:-:S05]  /*1ed0*/  IMAD.IADD R7, R24, 0x1, R7 ;  /* 0x0000000118077824 */ /* 0x020fca00078e0207 */
[----:B------:R-:W-:Y:S02]  /*1ee0*/  LOP3.LUT R12, R3, R7, R26, 0xfe, !PT ;  /* 0x00000007030c7212 */ /* 0x000fe400078efe1a */
[C---:B0-----:R-:W-:Y:S02]  /*1ef0*/  ISETP.GE.AND P0, PT, R7.reuse, R8, PT ;  /* 0x000000080700720c */ /* 0x041fe40003f06270 */
[----:B------:R-:W-:Y:S02]  /*1f00*/  SHF.R.U32.HI R12, RZ, 0x1f, R12 ;  /* 0x0000001fff0c7819 */ /* 0x000fe4000001160c */
[----:B------:R-:W-:Y:S02]  /*1f10*/  ISETP.GE.OR P0, PT, R26, R9, P0 ;  /* 0x000000091a00720c */ /* 0x000fe40000706670 */
[----:B------:R-:W-:Y:S02]  /*1f20*/  LOP3.LUT R14, R7, 0x80000000, R26, 0xc8, !PT ;  /* 0x80000000070e7812 */ /* 0x000fe400078ec81a */
[----:B------:R-:W-:-:S04]  /*1f30*/  ISETP.EQ.U32.OR P0, PT, R12, 0x1, P0 ;  /* 0x000000010c00780c */ /* 0x000fc80000702470 */
[----:B--2---:R-:W-:-:S13]  /*1f40*/  ISETP.GE.OR P0, PT, R3, R18, P0 ;  /* 0x000000120300720c */ /* 0x004fda0000706670 */
[----:B------:R-:W-:Y:S05]  /*1f50*/  @P0 BRA `(.L_x_59) ;  /* 0x00000000005c0947 */ /* 0x000fea0003800000 */
[----:B------:R-:W0:Y:S01]  /*1f60*/  LDC.64 R16, c[0x0][0x3b8] ;  /* 0x0000ee00ff107b82 */ /* 0x000e220000000a00 */
[----:B------:R-:W-:Y:S02]  /*1f70*/  IMAD R9, R7, R9, R26 ;  /* 0x0000000907097224 */ /* 0x000fe400078e021a */
[----:B------:R-:W-:Y:S02]  /*1f80*/  IMAD.MOV.U32 R12, RZ, RZ, -0x1 ;  /* 0xffffffffff0c7424 */ /* 0x000fe400078e00ff */
[----:B------:R-:W-:Y:S02]  /*1f90*/  IMAD R13, R9, R18, R3 ;  /* 0x00000012090d7224 */ /* 0x000fe400078e0203 */
[----:B------:R-:W-:-:S07]  /*1fa0*/  IMAD.MOV.U32 R15, RZ, RZ, R0 ;  /* 0x000000ffff0f7224 */ /* 0x000fce00078e0000 */
.L_x_63:
[----:B0-----:R-:W-:-:S06]  /*1fb0*/  IMAD.WIDE R8, R15, 0x4, R16 ;  /* 0x000000040f087825 */ /* 0x001fcc00078e0210 */
[----:B------:R-:W2:Y:S02]  /*1fc0*/  LDG.E R8, desc[UR4][R8.64] ;  /* 0x0000000408087981 */ /* 0x000ea4000c1e1900 */
[----:B--2---:R-:W-:-:S13]  /*1fd0*/  ISETP.NE.AND P0, PT, R8, R13, PT ;  /* 0x0000000d0800720c */ /* 0x004fda0003f05270 */
[----:B------:R-:W-:Y:S05]  /*1fe0*/  @!P0 BRA `(.L_x_60) ;  /* 0x0000000000248947 */ /* 0x000fea0003800000 */
[----:B------:R-:W-:Y:S01]  /*1ff0*/  ISETP.NE.AND P0, PT, R12, -0x1, PT ;  /* 0xffffffff0c00780c */ /* 0x000fe20003f05270 */
[----:B------:R-:W-:-:S12]  /*2000*/  BSSY.RECONVERGENT B2, `(.L_x_61) ;  /* 0x0000003000027945 */ /* 0x000fd80003800200 */
[----:B------:R-:W-:Y:S05]  /*2010*/  @P0 BRA `(.L_x_62) ;  /* 0x0000000000040947 */ /* 0x000fea0003800000 */
[----:B------:R0:W5:Y:S02]  /*2020*/  LDG.E R12, desc[UR4][R10.64+0x4] ;  /* 0x000004040a0c7981 */ /* 0x000164000c1e1900 */
.L_x_62:
[----:B------:R-:W-:Y:S05]  /*2030*/  BSYNC.RECONVERGENT B2 ;  /* 0x0000000000027941 */ /* 0x000fea0003800200 */
.L_x_61:
[----:B------:R-:W-:-:S04]  /*2040*/  IADD3 R15, PT, PT, R15, 0x1, RZ ;  /* 0x000000010f0f7810 */ /* 0x000fc80007ffe0ff */
[----:B-----5:R-:W-:-:S13]  /*2050*/  ISETP.GE.AND P0, PT, R15, R12, PT ;  /* 0x0000000c0f00720c */ /* 0x020fda0003f06270 */
[----:B------:R-:W-:Y:S05]  /*2060*/  @!P0 BRA `(.L_x_63) ;  /* 0xfffffffc00d08947 */ /* 0x000fea000383ffff */
[----:B------:R-:W-:Y:S05]  /*2070*/  BRA `(.L_x_59) ;  /* 0x0000000000147947 */ /* 0x000fea0003800000 */
.L_x_60:
[----:B------:R-:W0:Y:S02]  /*2080*/  LDC.64 R8, c[0x0][0x3c0] ;  /* 0x0000f000ff087b82 */ /* 0x000e240000000a00 */
[----:B0-----:R-:W-:-:S05]  /*2090*/  IMAD.WIDE R8, R15, 0x4, R8 ;  /* 0x000000040f087825 */ /* 0x001fca00078e0208 */
[----:B------:R-:W2:Y:S02]  /*20a0*/  LDG.E R12, desc[UR4][R8.64] ;  /* 0x00000004080c7981 */ /* 0x000ea4000c1e1900 */
[----:B--2---:R-:W-:-:S13]  /*20b0*/  ISETP.NE.AND P0, PT, R12, -0x1, PT ;  /* 0xffffffff0c00780c */ /* 0x004fda0003f05270 */
[----:B------:R-:W-:Y:S05]  /*20c0*/  @P0 BRA `(.L_x_64) ;  /* 0x0000000400200947 */ /* 0x000fea0003800000 */
.L_x_59:
[----:B------:R-:W-:Y:S01]  /*20d0*/  ISETP.NE.AND P0, PT, R4, 0x1, PT ;  /* 0x000000010400780c */ /* 0x000fe20003f05270 */
[----:B------:R-:W-:-:S12]  /*20e0*/  IMAD.MOV.U32 R12, RZ, RZ, -0x1 ;  /* 0xffffffffff0c7424 */ /* 0x000fd800078e00ff */
[----:B------:R-:W-:Y:S05]  /*20f0*/  @!P0 BRA `(.L_x_64) ;  /* 0x0000000400148947 */ /* 0x000fea0003800000 */
[----:B------:R-:W2:Y:S01]  /*2100*/  LDL R12, [R1+0x1c] ;  /* 0x00001c00010c7983 */ /* 0x000ea20000100800 */
[----:B------:R-:W4:Y:S08]  /*2110*/  LDC.64 R8, c[0x0][0x3f0] ;  /* 0x0000fc00ff087b82 */ /* 0x000f300000000a00 */
[----:B------:R-:W5:Y:S01]  /*2120*/  LDC R15, c[0x0][0x3f8] ;  /* 0x0000fe00ff0f7b82 */ /* 0x000f620000000800 */
[----:B--2---:R-:W-:-:S05]  /*2130*/  IMAD.IADD R12, R3, 0x1, R12 ;  /* 0x00000001030c7824 */ /* 0x004fca00078e020c */
[----:B------:R-:W-:-:S04]  /*2140*/  ISETP.GE.AND P0, PT, R12, RZ, PT ;  /* 0x000000ff0c00720c */ /* 0x000fc80003f06270 */
[----:B------:R-:W-:-:S04]  /*2150*/  ISETP.NE.OR P0, PT, R14, RZ, !P0 ;  /* 0x000000ff0e00720c */ /* 0x000fc80004705670 */
[----:B----4-:R-:W-:-:S04]  /*2160*/  ISETP.GE.OR P0, PT, R7, R8, P0 ;  /* 0x000000080700720c */ /* 0x010fc80000706670 */
[----:B------:R-:W-:-:S04]  /*2170*/  ISETP.GE.OR P0, PT, R26, R9, P0 ;  /* 0x000000091a00720c */ /* 0x000fc80000706670 */
[----:B-----5:R-:W-:-:S13]  /*2180*/  ISETP.GE.OR P0, PT, R12, R15, P0 ;  /* 0x0000000f0c00720c */ /* 0x020fda0000706670 */
[----:B------:R-:W-:Y:S05]  /*2190*/  @P0 BRA `(.L_x_65) ;  /* 0x00000000005c0947 */ /* 0x000fea0003800000 */
[----:B------:R-:W2:Y:S01]  /*21a0*/  LDC.64 R16, c[0x0][0x3b8] ;  /* 0x0000ee00ff107b82 */ /* 0x000ea20000000a00 */
[----:B------:R-:W-:Y:S02]  /*21b0*/  IMAD R9, R7, R9, R26 ;  /* 0x0000000907097224 */ /* 0x000fe400078e021a */
[----:B------:R-:W-:Y:S02]  /*21c0*/  IMAD.MOV.U32 R18, RZ, RZ, -0x1 ;  /* 0xffffffffff127424 */ /* 0x000fe400078e00ff */
[----:B------:R-:W-:Y:S02]  /*21d0*/  IMAD R13, R9, R15, R12 ;  /* 0x0000000f090d7224 */ /* 0x000fe400078e020c */
[----:B------:R-:W-:-:S07]  /*21e0*/  IMAD.MOV.U32 R15, RZ, RZ, R0 ;  /* 0x000000ffff0f7224 */ /* 0x000fce00078e0000 */
.L_x_69:
        /* <DEDUP_REMOVED lines=8> */
.L_x_68:
[----:B------:R-:W-:Y:S05]  /*2270*/  BSYNC.RECONVERGENT B2 ;  /* 0x0000000000027941 */ /* 0x000fea0003800200 */
.L_x_67:
[----:B------:R-:W-:-:S05]  /*2280*/  VIADD R15, R15, 0x1 ;  /* 0x000000010f0f7836 */ /* 0x000fca0000000000 */
[----:B-----5:R-:W-:-:S13]  /*2290*/  ISETP.GE.AND P0, PT, R15, R18, PT ;  /* 0x000000120f00720c */ /* 0x020fda0003f06270 */
[----:B------:R-:W-:Y:S05]  /*22a0*/  @!P0 BRA `(.L_x_69) ;  /* 0xfffffffc00d08947 */ /* 0x000fea000383ffff */
[----:B------:R-:W-:Y:S05]  /*22b0*/  BRA `(.L_x_65) ;  /* 0x0000000000147947 */ /* 0x000fea0003800000 */
.L_x_66:
[----:B------:R-:W2:Y:S02]  /*22c0*/  LDC.64 R8, c[0x0][0x3c0] ;  /* 0x0000f000ff087b82 */ /* 0x000ea40000000a00 */
[----:B--2---:R-:W-:-:S05]  /*22d0*/  IMAD.WIDE R8, R15, 0x4, R8 ;  /* 0x000000040f087825 */ /* 0x004fca00078e0208 */
[----:B------:R-:W2:Y:S02]  /*22e0*/  LDG.E R12, desc[UR4][R8.64] ;  /* 0x00000004080c7981 */ /* 0x000ea4000c1e1900 */
[----:B--2---:R-:W-:-:S13]  /*22f0*/  ISETP.NE.AND P0, PT, R12, -0x1, PT ;  /* 0xffffffff0c00780c */ /* 0x004fda0003f05270 */
[----:B------:R-:W-:Y:S05]  /*2300*/  @P0 BRA `(.L_x_64) ;  /* 0x0000000000900947 */ /* 0x000fea0003800000 */
.L_x_65:
[----:B------:R-:W-:Y:S01]  /*2310*/  ISETP.NE.AND P0, PT, R4, 0x2, PT ;  /* 0x000000020400780c */ /* 0x000fe20003f05270 */
[----:B------:R-:W-:-:S12]  /*2320*/  IMAD.MOV.U32 R12, RZ, RZ, -0x1 ;  /* 0xffffffffff0c7424 */ /* 0x000fd800078e00ff */
[----:B------:R-:W-:Y:S05]  /*2330*/  @!P0 BRA `(.L_x_64) ;  /* 0x0000000000848947 */ /* 0x000fea0003800000 */
[----:B------:R-:W4:Y:S01]  /*2340*/  LDL R12, [R1+0x20] ;  /* 0x00002000010c7983 */ /* 0x000f220000100800 */
[----:B------:R-:W5:Y:S08]  /*2350*/  LDC.64 R8, c[0x0][0x3f0] ;  /* 0x0000fc00ff087b82 */ /* 0x000f700000000a00 */
[----:B------:R-:W0:Y:S01]  /*2360*/  LDC R18, c[0x0][0x3f8] ;  /* 0x0000fe00ff127b82 */ /* 0x000e220000000800 */
[----:B----4-:R-:W-:-:S02]  /*2370*/  IMAD.IADD R15, R3, 0x1, R12 ;  /* 0x00000001030f7824 */ /* 0x010fc400078e020c */
[----:B------:R-:W-:-:S03]  /*2380*/  IMAD.MOV.U32 R12, RZ, RZ, -0x1 ;  /* 0xffffffffff0c7424 */ /* 0x000fc600078e00ff */
[----:B------:R-:W-:-:S04]  /*2390*/  ISETP.GE.AND P0, PT, R15, RZ, PT ;  /* 0x000000ff0f00720c */ /* 0x000fc80003f06270 */
[----:B------:R-:W-:-:S04]  /*23a0*/  ISETP.NE.OR P0, PT, R14, RZ, !P0 ;  /* 0x000000ff0e00720c */ /* 0x000fc80004705670 */
[----:B-----5:R-:W-:-:S04]  /*23b0*/  ISETP.GE.OR P0, PT, R7, R8, P0 ;  /* 0x000000080700720c */ /* 0x020fc80000706670 */
[----:B------:R-:W-:-:S04]  /*23c0*/  ISETP.GE.OR P0, PT, R26, R9, P0 ;  /* 0x000000091a00720c */ /* 0x000fc80000706670 */
[----:B0-----:R-:W-:-:S13]  /*23d0*/  ISETP.GE.OR P0, PT, R15, R18, P0 ;  /* 0x000000120f00720c */ /* 0x001fda0000706670 */
[----:B------:R-:W-:Y:S05]  /*23e0*/  @P0 BRA `(.L_x_64) ;  /* 0x0000000000580947 */ /* 0x000fea0003800000 */
[----:B------:R-:W0:Y:S01]  /*23f0*/  LDC.64 R16, c[0x0][0x3b8] ;  /* 0x0000ee00ff107b82 */ /* 0x000e220000000a00 */
[----:B------:R-:W-:Y:S02]  /*2400*/  IMAD R9, R7, R9, R26 ;  /* 0x0000000907097224 */ /* 0x000fe400078e021a */
[----:B------:R-:W-:Y:S02]  /*2410*/  IMAD.MOV.U32 R12, RZ, RZ, -0x1 ;  /* 0xffffffffff0c7424 */ /* 0x000fe400078e00ff */
[----:B------:R-:W-:Y:S02]  /*2420*/  IMAD R13, R9, R18, R15 ;  /* 0x00000012090d7224 */ /* 0x000fe400078e020f */
[----:B------:R-:W-:-:S07]  /*2430*/  IMAD.MOV.U32 R15, RZ, RZ, R0 ;  /* 0x000000ffff0f7224 */ /* 0x000fce00078e0000 */
.L_x_73:
        /* <DEDUP_REMOVED lines=8> */
.L_x_72:
[----:B------:R-:W-:Y:S05]  /*24c0*/  BSYNC.RECONVERGENT B2 ;  /* 0x0000000000027941 */ /* 0x000fea0003800200 */
.L_x_71:
[----:B------:R-:W-:-:S05]  /*24d0*/  VIADD R15, R15, 0x1 ;  /* 0x000000010f0f7836 */ /* 0x000fca0000000000 */
[----:B-----5:R-:W-:-:S13]  /*24e0*/  ISETP.GE.AND P0, PT, R15, R12, PT ;  /* 0x0000000c0f00720c */ /* 0x020fda0003f06270 */
[----:B------:R-:W-:Y:S05]  /*24f0*/  @!P0 BRA `(.L_x_73) ;  /* 0xfffffffc00d08947 */ /* 0x000fea000383ffff */
[----:B------:R-:W-:Y:S01]  /*2500*/  IMAD.MOV.U32 R12, RZ, RZ, -0x1 ;  /* 0xffffffffff0c7424 */ /* 0x000fe200078e00ff */
[----:B------:R-:W-:Y:S06]  /*2510*/  BRA `(.L_x_64) ;  /* 0x00000000000c7947 */ /* 0x000fec0003800000 */
.L_x_70:
[----:B------:R-:W0:Y:S02]  /*2520*/  LDC.64 R8, c[0x0][0x3c0] ;  /* 0x0000f000ff087b82 */ /* 0x000e240000000a00 */
[----:B0-----:R-:W-:-:S05]  /*2530*/  IMAD.WIDE R8, R15, 0x4, R8 ;  /* 0x000000040f087825 */ /* 0x001fca00078e0208 */
[----:B------:R4:W5:Y:S02]  /*2540*/  LDG.E R12, desc[UR4][R8.64] ;  /* 0x00000004080c7981 */ /* 0x000964000c1e1900 */
.L_x_64:
[----:B------:R-:W-:Y:S05]  /*2550*/  BSYNC.RECONVERGENT B1 ;  /* 0x0000000000017941 */ /* 0x000fea0003800200 */
.L_x_58:
[----:B------:R-:W-:Y:S01]  /*2560*/  ISETP.GE.U32.AND P0, PT, R5, 0x2, PT ;  /* 0x000000020500780c */ /* 0x000fe20003f06070 */
[----:B------:R-:W-:Y:S03]  /*2570*/  BSSY.RECONVERGENT B2, `(.L_x_74) ;  /* 0x00000da000027945 */ /* 0x000fe60003800200 */
[----:B-----5:R-:W-:-:S13]  /*2580*/  ISETP.NE.OR P0, PT, R12, -0x1, !P0 ;  /* 0xffffffff0c00780c */ /* 0x020fda0004705670 */
[----:B------:R-:W-:Y:S05]  /*2590*/  @P0 BRA `(.L_x_75) ;  /* 0x0000000c005c0947 */ /* 0x000fea0003800000 */
[----:B------:R-:W5:Y:S01]  /*25a0*/  LDL R15, [R1+0x10] ;  /* 0x00001000010f7983 */ /* 0x000f620000100800 */
[----:B----4-:R-:W4:Y:S01]  /*25b0*/  LDC.64 R8, c[0x0][0x3f0] ;  /* 0x0000fc00ff087b82 */ /* 0x010f220000000a00 */
[----:B------:R-:W-:Y:S07]  /*25c0*/  BSSY.RECONVERGENT B1, `(.L_x_76) ;  /* 0x0000068000017945 */ /* 0x000fee0003800200 */
[----:B------:R-:W0:Y:S01]  /*25d0*/  LDC R18, c[0x0][0x3f8] ;  /* 0x0000fe00ff127b82 */ /* 0x000e220000000800 */
[----:B-----5:R-:W-:-:S05]  /*25e0*/  IMAD.IADD R14, R26, 0x1, R15 ;  /* 0x000000011a0e7824 */ /* 0x020fca00078e020f */
[----:B----4-:R-:W-:Y:S02]  /*25f0*/  ISETP.GE.AND P0, PT, R14, R9, PT ;  /* 0x000000090e00720c */ /* 0x010fe40003f06270 */
[----:B------:R-:W-:Y:S02]  /*2600*/  LOP3.LUT R12, R3, R7, R14, 0xfe, !PT ;  /* 0x00000007030c7212 */ /* 0x000fe400078efe0e */
[C---:B------:R-:W-:Y:S02]  /*2610*/  ISETP.GE.OR P0, PT, R7.reuse, R8, P0 ;  /* 0x000000080700720c */ /* 0x040fe40000706670 */
[----:B------:R-:W-:Y:S02]  /*2620*/  LOP3.LUT R8, R7, R14, RZ, 0xfc, !PT ;  /* 0x0000000e07087212 */ /* 0x000fe400078efcff */
[----:B------:R-:W-:Y:S02]  /*2630*/  ISETP.LT.OR P1, PT, R12, RZ, P0 ;  /* 0x000000ff0c00720c */ /* 0x000fe40000721670 */
[----:B------:R-:W-:-:S02]  /*2640*/  ISETP.GE.AND P0, PT, R8, RZ, PT ;  /* 0x000000ff0800720c */ /* 0x000fc40003f06270 */
[----:B0-----:R-:W-:-:S13]  /*2650*/  ISETP.GE.OR P1, PT, R3, R18, P1 ;  /* 0x000000120300720c */ /* 0x001fda0000f26670 */
[----:B------:R-:W-:Y:S05]  /*2660*/  @P1 BRA `(.L_x_77) ;  /* 0x00000000005c1947 */ /* 0x000fea0003800000 */
[----:B------:R-:W0:Y:S01]  /*2670*/  LDC.64 R16, c[0x0][0x3b8] ;  /* 0x0000ee00ff107b82 */ /* 0x000e220000000a00 */
[----:B------:R-:W-:Y:S02]  /*2680*/  IMAD R9, R7, R9, R14 ;  /* 0x0000000907097224 */ /* 0x000fe400078e020e */
[----:B------:R-:W-:Y:S02]  /*2690*/  IMAD.MOV.U32 R12, RZ, RZ, -0x1 ;  /* 0xffffffffff0c7424 */ /* 0x000fe400078e00ff */
[----:B------:R-:W-:Y:S02]  /*26a0*/  IMAD R13, R9, R18, R3 ;  /* 0x00000012090d7224 */ /* 0x000fe400078e0203 */
[----:B------:R-:W-:-:S07]  /*26b0*/  IMAD.MOV.U32 R15, RZ, RZ, R0 ;  /* 0x000000ffff0f7224 */ /* 0x000fce00078e0000 */
.L_x_81:
        /* <DEDUP_REMOVED lines=8> */
.L_x_80:
[----:B------:R-:W-:Y:S05]  /*2740*/  BSYNC.RECONVERGENT B3 ;  /* 0x0000000000037941 */ /* 0x000fea0003800200 */
.L_x_79:
[----:B------:R-:W-:-:S05]  /*2750*/  VIADD R15, R15, 0x1 ;  /* 0x000000010f0f7836 */ /* 0x000fca0000000000 */
[----:B-----5:R-:W-:-:S13]  /*2760*/  ISETP.GE.AND P1, PT, R15, R12, PT ;  /* 0x0000000c0f00720c */ /* 0x020fda0003f26270 */
[----:B------:R-:W-:Y:S05]  /*2770*/  @!P1 BRA `(.L_x_81) ;  /* 0xfffffffc00d09947 */ /* 0x000fea000383ffff */
[----:B------:R-:W-:Y:S05]  /*2780*/  BRA `(.L_x_77) ;  /* 0x0000000000147947 */ /* 0x000fea0003800000 */
.L_x_78:
[----:B------:R-:W0:Y:S02]  /*2790*/  LDC.64 R8, c[0x0][0x3c0] ;  /* 0x0000f000ff087b82 */ /* 0x000e240000000a00 */
[----:B0-----:R-:W-:-:S05]  /*27a0*/  IMAD.WIDE R8, R15, 0x4, R8 ;  /* 0x000000040f087825 */ /* 0x001fca00078e0208 */
[----:B------:R-:W4:Y:S02]  /*27b0*/  LDG.E R12, desc[UR4][R8.64] ;  /* 0x00000004080c7981 */ /* 0x000f24000c1e1900 */
[----:B----4-:R-:W-:-:S13]  /*27c0*/  ISETP.NE.AND P1, PT, R12, -0x1, PT ;  /* 0xffffffff0c00780c */ /* 0x010fda0003f25270 */
[----:B------:R-:W-:Y:S05]  /*27d0*/  @P1 BRA `(.L_x_82) ;  /* 0x0000000400181947 */ /* 0x000fea0003800000 */
.L_x_77:
[----:B------:R-:W-:Y:S01]  /*27e0*/  ISETP.NE.AND P1, PT, R4, 0x1, PT ;  /* 0x000000010400780c */ /* 0x000fe20003f25270 */
[----:B------:R-:W-:-:S12]  /*27f0*/  IMAD.MOV.U32 R12, RZ, RZ, -0x1 ;  /* 0xffffffffff0c7424 */ /* 0x000fd800078e00ff */
[----:B------:R-:W-:Y:S05]  /*2800*/  @!P1 BRA `(.L_x_82) ;  /* 0x00000004000c9947 */ /* 0x000fea0003800000 */
[----:B------:R-:W4:Y:S01]  /*2810*/  LDL R12, [R1+0x1c] ;  /* 0x00001c00010c7983 */ /* 0x000f220000100800 */
[----:B------:R-:W5:Y:S08]  /*2820*/  LDC.64 R8, c[0x0][0x3f0] ;  /* 0x0000fc00ff087b82 */ /* 0x000f700000000a00 */
[----:B------:R-:W0:Y:S01]  /*2830*/  LDC R15, c[0x0][0x3f8] ;  /* 0x0000fe00ff0f7b82 */ /* 0x000e220000000800 */
[----:B----4-:R-:W-:-:S05]  /*2840*/  IMAD.IADD R12, R3, 0x1, R12 ;  /* 0x00000001030c7824 */ /* 0x010fca00078e020c */
[----:B------:R-:W-:-:S04]  /*2850*/  ISETP.LT.OR P1, PT, R12, RZ, !P0 ;  /* 0x000000ff0c00720c */ /* 0x000fc80004721670 */
        /* <DEDUP_REMOVED lines=9> */
.L_x_87:
        /* <DEDUP_REMOVED lines=8> */
.L_x_86:
[----:B------:R-:W-:Y:S05]  /*2970*/  BSYNC.RECONVERGENT B3 ;  /* 0x0000000000037941 */ /* 0x000fea0003800200 */
.L_x_85:
[----:B------:R-:W-:-:S05]  /*2980*/  VIADD R15, R15, 0x1 ;  /* 0x000000010f0f7836 */ /* 0x000fca0000000000 */
[----:B-----5:R-:W-:-:S13]  /*2990*/  ISETP.GE.AND P1, PT, R15, R18, PT ;  /* 0x000000120f00720c */ /* 0x020fda0003f26270 */
[----:B------:R-:W-:Y:S05]  /*29a0*/  @!P1 BRA `(.L_x_87) ;  /* 0xfffffffc00d09947 */ /* 0x000fea000383ffff */
[----:B------:R-:W-:Y:S05]  /*29b0*/  BRA `(.L_x_83) ;  /* 0x0000000000147947 */ /* 0x000fea0003800000 */
.L_x_84:
[----:B------:R-:W0:Y:S02]  /*29c0*/  LDC.64 R8, c[0x0][0x3c0] ;  /* 0x0000f000ff087b82 */ /* 0x000e240000000a00 */
[----:B0-----:R-:W-:-:S05]  /*29d0*/  IMAD.WIDE R8, R15, 0x4, R8 ;  /* 0x000000040f087825 */ /* 0x001fca00078e0208 */
[----:B------:R-:W4:Y:S02]  /*29e0*/  LDG.E R12, desc[UR4][R8.64] ;  /* 0x00000004080c7981 */ /* 0x000f24000c1e1900 */
[----:B----4-:R-:W-:-:S13]  /*29f0*/  ISETP.NE.AND P1, PT, R12, -0x1, PT ;  /* 0xffffffff0c00780c */ /* 0x010fda0003f25270 */
[----:B------:R-:W-:Y:S05]  /*2a00*/  @P1 BRA `(.L_x_82) ;  /* 0x00000000008c1947 */ /* 0x000fea0003800000 */
.L_x_83:
        /* <DEDUP_REMOVED lines=18> */
.L_x_91:
        /* <DEDUP_REMOVED lines=8> */
.L_x_90:
[----:B------:R-:W-:Y:S05]  /*2bb0*/  BSYNC.RECONVERGENT B3 ;  /* 0x0000000000037941 */ /* 0x000fea0003800200 */
.L_x_89:
[----:B------:R-:W-:-:S05]  /*2bc0*/  VIADD R15, R15, 0x1 ;  /* 0x000000010f0f7836 */ /* 0x000fca0000000000 */
[----:B-----5:R-:W-:-:S13]  /*2bd0*/  ISETP.GE.AND P0, PT, R15, R12, PT ;  /* 0x0000000c0f00720c */ /* 0x020fda0003f06270 */
[----:B------:R-:W-:Y:S05]  /*2be0*/  @!P0 BRA `(.L_x_91) ;  /* 0xfffffffc00d08947 */ /* 0x000fea000383ffff */
[----:B------:R-:W-:Y:S01]  /*2bf0*/  IMAD.MOV.U32 R12, RZ, RZ, -0x1 ;  /* 0xffffffffff0c7424 */ /* 0x000fe200078e00ff */
[----:B------:R-:W-:Y:S06]  /*2c00*/  BRA `(.L_x_82) ;  /* 0x00000000000c7947 */ /* 0x000fec0003800000 */
.L_x_88:
[----:B------:R-:W0:Y:S02]  /*2c10*/  LDC.64 R8, c[0x0][0x3c0] ;  /* 0x0000f000ff087b82 */ /* 0x000e240000000a00 */
[----:B0-----:R-:W-:-:S05]  /*2c20*/  IMAD.WIDE R8, R15, 0x4, R8 ;  /* 0x000000040f087825 */ /* 0x001fca00078e0208 */
[----:B------:R4:W5:Y:S02]  /*2c30*/  LDG.E R12, desc[UR4][R8.64] ;  /* 0x00000004080c7981 */ /* 0x000964000c1e1900 */
.L_x_82:
[----:B------:R-:W-:Y:S05]  /*2c40*/  BSYNC.RECONVERGENT B1 ;  /* 0x0000000000017941 */ /* 0x000fea0003800200 */
.L_x_76:
[----:B------:R-:W-:-:S04]  /*2c50*/  ISETP.GE.U32.AND P0, PT, R5, 0x3, PT ;  /* 0x000000030500780c */ /* 0x000fc80003f06070 */
[----:B-----5:R-:W-:-:S13]  /*2c60*/  ISETP.NE.OR P0, PT, R12, -0x1, !P0 ;  /* 0xffffffff0c00780c */ /* 0x020fda0004705670 */
[----:B------:R-:W-:Y:S05]  /*2c70*/  @P0 BRA `(.L_x_75) ;  /* 0x0000000400a40947 */ /* 0x000fea0003800000 */
[----:B------:R-:W5:Y:S01]  /*2c80*/  LDL R15, [R1+0x14] ;  /* 0x00001400010f7983 */ /* 0x000f620000100800 */
[----:B----4-:R-:W4:Y:S08]  /*2c90*/  LDC.64 R8, c[0x0][0x3f0] ;  /* 0x0000fc00ff087b82 */ /* 0x010f300000000a00 */
        /* <DEDUP_REMOVED lines=15> */
.L_x_96:
        /* <DEDUP_REMOVED lines=8> */
.L_x_95:
[----:B------:R-:W-:Y:S05]  /*2e10*/  BSYNC.RECONVERGENT B1 ;  /* 0x0000000000017941 */ /* 0x000fea0003800200 */
.L_x_94:
[----:B------:R-:W-:-:S05]  /*2e20*/  VIADD R15, R15, 0x1 ;  /* 0x000000010f0f7836 */ /* 0x000fca0000000000 */
[----:B-----5:R-:W-:-:S13]  /*2e30*/  ISETP.GE.AND P1, PT, R15, R12, PT ;  /* 0x0000000c0f00720c */ /* 0x020fda0003f26270 */
[----:B------:R-:W-:Y:S05]  /*2e40*/  @!P1 BRA `(.L_x_96) ;  /* 0xfffffffc00d09947 */ /* 0x000fea000383ffff */
[----:B------:R-:W-:Y:S05]  /*2e50*/  BRA `(.L_x_92) ;  /* 0x0000000000147947 */ /* 0x000fea0003800000 */
.L_x_93:
[----:B------:R-:W0:Y:S02]  /*2e60*/  LDC.64 R8, c[0x0][0x3c0] ;  /* 0x0000f000ff087b82 */ /* 0x000e240000000a00 */
[----:B0-----:R-:W-:-:S05]  /*2e70*/  IMAD.WIDE R8, R15, 0x4, R8 ;  /* 0x000000040f087825 */ /* 0x001fca00078e0208 */
[----:B------:R-:W4:Y:S02]  /*2e80*/  LDG.E R12, desc[UR4][R8.64] ;  /* 0x00000004080c7981 */ /* 0x000f24000c1e1900 */
[----:B----4-:R-:W-:-:S13]  /*2e90*/  ISETP.NE.AND P1, PT, R12, -0x1, PT ;  /* 0xffffffff0c00780c */ /* 0x010fda0003f25270 */
[----:B------:R-:W-:Y:S05]  /*2ea0*/  @P1 BRA `(.L_x_75) ;  /* 0x0000000400181947 */ /* 0x000fea0003800000 */
.L_x_92:
        /* <DEDUP_REMOVED lines=17> */
.L_x_101:
        /* <DEDUP_REMOVED lines=8> */
.L_x_100:
[----:B------:R-:W-:Y:S05]  /*3040*/  BSYNC.RECONVERGENT B1 ;  /* 0x0000000000017941 */ /* 0x000fea0003800200 */
.L_x_99:
[----:B------:R-:W-:-:S05]  /*3050*/  VIADD R15, R15, 0x1 ;  /* 0x000000010f0f7836 */ /* 0x000fca0000000000 */
[----:B-----5:R-:W-:-:S13]  /*3060*/  ISETP.GE.AND P1, PT, R15, R18, PT ;  /* 0x000000120f00720c */ /* 0x020fda0003f26270 */
[----:B------:R-:W-:Y:S05]  /*3070*/  @!P1 BRA `(.L_x_101) ;  /* 0xfffffffc00d09947 */ /* 0x000fea000383ffff */
[----:B------:R-:W-:Y:S05]  /*3080*/  BRA `(.L_x_97) ;  /* 0x0000000000147947 */ /* 0x000fea0003800000 */
.L_x_98:
[----:B------:R-:W0:Y:S02]  /*3090*/  LDC.64 R8, c[0x0][0x3c0] ;  /* 0x0000f000ff087b82 */ /* 0x000e240000000a00 */
[----:B0-----:R-:W-:-:S05]  /*30a0*/  IMAD.WIDE R8, R15, 0x4, R8 ;  /* 0x000000040f087825 */ /* 0x001fca00078e0208 */
[----:B------:R-:W4:Y:S02]  /*30b0*/  LDG.E R12, desc[UR4][R8.64] ;  /* 0x00000004080c7981 */ /* 0x000f24000c1e1900 */
[----:B----4-:R-:W-:-:S13]  /*30c0*/  ISETP.NE.AND P1, PT, R12, -0x1, PT ;  /* 0xffffffff0c00780c */ /* 0x010fda0003f25270 */
[----:B------:R-:W-:Y:S05]  /*30d0*/  @P1 BRA `(.L_x_75) ;  /* 0x00000000008c1947 */ /* 0x000fea0003800000 */
.L_x_97:
        /* <DEDUP_REMOVED lines=14> */
[----:B------:R-:W-:Y:S01]  /*31c0*/  IMAD R9, R7, R9, R14 ;  /* 0x0000000907097224 */ /* 0x000fe200078e020e */
[----:B------:R-:W-:-:S03]  /*31d0*/  MOV R7, 0xffffffff ;  /* 0xffffffff00077802 */ /* 0x000fc60000000f00 */
[----:B------:R-:W-:Y:S02]  /*31e0*/  IMAD R13, R9, R18, R15 ;  /* 0x00000012090d7224 */ /* 0x000fe400078e020f */
[----:B------:R-:W-:-:S07]  /*31f0*/  IMAD.MOV.U32 R15, RZ, RZ, R0 ;  /* 0x000000ffff0f7224 */ /* 0x000fce00078e0000 */
.L_x_105:
        /* <DEDUP_REMOVED lines=8> */
.L_x_104:
[----:B------:R-:W-:Y:S05]  /*3280*/  BSYNC.RECONVERGENT B1 ;  /* 0x0000000000017941 */ /* 0x000fea0003800200 */
.L_x_103:
[----:B------:R-:W-:-:S05]  /*3290*/  VIADD R15, R15, 0x1 ;  /* 0x000000010f0f7836 */ /* 0x000fca0000000000 */
[----:B-----5:R-:W-:-:S13]  /*32a0*/  ISETP.GE.AND P0, PT, R15, R7, PT ;  /* 0x000000070f00720c */ /* 0x020fda0003f06270 */
[----:B------:R-:W-:Y:S05]  /*32b0*/  @!P0 BRA `(.L_x_105) ;  /* 0xfffffffc00d08947 */ /* 0x000fea000383ffff */
[----:B------:R-:W-:Y:S01]  /*32c0*/  IMAD.MOV.U32 R12, RZ, RZ, -0x1 ;  /* 0xffffffffff0c7424 */ /* 0x000fe200078e00ff */
[----:B------:R-:W-:Y:S06]  /*32d0*/  BRA `(.L_x_75) ;  /* 0x00000000000c7947 */ /* 0x000fec0003800000 */
.L_x_102:
[----:B------:R-:W0:Y:S02]  /*32e0*/  LDC.64 R8, c[0x0][0x3c0] ;  /* 0x0000f000ff087b82 */ /* 0x000e240000000a00 */
[----:B0-----:R-:W-:-:S05]  /*32f0*/  IMAD.WIDE R8, R15, 0x4, R8 ;  /* 0x000000040f087825 */ /* 0x001fca00078e0208 */
[----:B------:R0:W5:Y:S02]  /*3300*/  LDG.E R12, desc[UR4][R8.64] ;  /* 0x00000004080c7981 */ /* 0x000164000c1e1900 */
.L_x_75:
[----:B------:R-:W-:Y:S05]  /*3310*/  BSYNC.RECONVERGENT B2 ;  /* 0x0000000000027941 */ /* 0x000fea0003800200 */
.L_x_74:
[----:B------:R-:W-:-:S04]  /*3320*/  ISETP.GE.U32.AND P0, PT, R6, 0x3, PT ;  /* 0x000000030600780c */ /* 0x000fc80003f06070 */
[----:B-----5:R-:W-:-:S13]  /*3330*/  ISETP.NE.OR P0, PT, R12, -0x1, !P0 ;  /* 0xffffffff0c00780c */ /* 0x020fda0004705670 */
[----:B------:R-:W-:Y:S05]  /*3340*/  @P0 BRA `(.L_x_14) ;  /* 0x0000001400180947 */ /* 0x000fea0003800000 */
[----:B------:R-:W5:Y:S01]  /*3350*/  LDL R7, [R1+0x8] ;  /* 0x0000080001077983 */ /* 0x000f620000100800 */
[----:B0---4-:R-:W0:Y:S01]  /*3360*/  LDC.64 R8, c[0x0][0x3f0] ;  /* 0x0000fc00ff087b82 */ /* 0x011e220000000a00 */
[----:B------:R-:W-:Y:S07]  /*3370*/  BSSY.RECONVERGENT B1, `(.L_x_106) ;  /* 0x000006a000017945 */ /* 0x000fee0003800200 */
[----:B------:R-:W4:Y:S01]  /*3380*/  LDC R12, c[0x0][0x3f8] ;  /* 0x0000fe00ff0c7b82 */ /* 0x000f220000000800 */
[----:B0-----:R-:W-:Y:S01]  /*3390*/  ISETP.GE.AND P0, PT, R26, R9, PT ;  /* 0x000000091a00720c */ /* 0x001fe20003f06270 */
[----:B-----5:R-:W-:-:S05]  /*33a0*/  IMAD.IADD R7, R24, 0x1, R7 ;  /* 0x0000000118077824 */ /* 0x020fca00078e0207 */
[----:B------:R-:W-:Y:S02]  /*33b0*/  LOP3.LUT R6, R3, R7, R26, 0xfe, !PT ;  /* 0x0000000703067212 */ /* 0x000fe400078efe1a */
[----:B------:R-:W-:Y:S02]  /*33c0*/  ISETP.GE.OR P0, PT, R7, R8, P0 ;  /* 0x000000080700720c */ /* 0x000fe40000706670 */
[----:B------:R-:W-:-:S04]  /*33d0*/  SHF.R.U32.HI R6, RZ, 0x1f, R6 ;  /* 0x0000001fff067819 */ /* 0x000fc80000011606 */
[----:B------:R-:W-:Y:S02]  /*33e0*/  ISETP.EQ.U32.OR P0, PT, R6, 0x1, P0 ;  /* 0x000000010600780c */ /* 0x000fe40000702470 */
[----:B------:R-:W-:Y:S02]  /*33f0*/  LOP3.LUT R6, R7, 0x80000000, R26, 0xc8, !PT ;  /* 0x8000000007067812 */ /* 0x000fe400078ec81a */
[----:B----4-:R-:W-:-:S13]  /*3400*/  ISETP.GE.OR P0, PT, R3, R12, P0 ;  /* 0x0000000c0300720c */ /* 0x010fda0000706670 */
[----:B------:R-:W-:Y:S05]  /*3410*/  @P0 BRA `(.L_x_107) ;  /* 0x00000000005c0947 */ /* 0x000fea0003800000 */
[----:B------:R-:W0:Y:S01]  /*3420*/  LDC.64 R14, c[0x0][0x3b8] ;  /* 0x0000ee00ff0e7b82 */ /* 0x000e220000000a00 */
[----:B------:R-:W-:Y:S02]  /*3430*/  IMAD R9, R7, R9, R26 ;  /* 0x0000000907097224 */ /* 0x000fe400078e021a */
[----:B------:R-:W-:Y:S02]  /*3440*/  IMAD.MOV.U32 R16, RZ, RZ, -0x1 ;  /* 0xffffffffff107424 */ /* 0x000fe400078e00ff */
[----:B------:R-:W-:Y:S02]  /*3450*/  IMAD R13, R9, R12, R3 ;  /* 0x0000000c090d7224 */ /* 0x000fe400078e0203 */
[----:B------:R-:W-:-:S07]  /*3460*/  IMAD.MOV.U32 R17, RZ, RZ, R0 ;  /* 0x000000ffff117224 */ /* 0x000fce00078e0000 */
.L_x_111:
        /* <DEDUP_REMOVED lines=8> */
.L_x_110:
[----:B------:R-:W-:Y:S05]  /*34f0*/  BSYNC.RECONVERGENT B2 ;  /* 0x0000000000027941 */ /* 0x000fea0003800200 */
.L_x_109:
[----:B------:R-:W-:-:S05]  /*3500*/  VIADD R17, R17, 0x1 ;  /* 0x0000000111117836 */ /* 0x000fca0000000000 */
[----:B-----5:R-:W-:-:S13]  /*3510*/  ISETP.GE.AND P0, PT, R17, R16, PT ;  /* 0x000000101100720c */ /* 0x020fda0003f06270 */
[----:B------:R-:W-:Y:S05]  /*3520*/  @!P0 BRA `(.L_x_111) ;  /* 0xfffffffc00d08947 */ /* 0x000fea000383ffff */
[----:B------:R-:W-:Y:S05]  /*3530*/  BRA `(.L_x_107) ;  /* 0x0000000000147947 */ /* 0x000fea0003800000 */
.L_x_108:
[----:B------:R-:W0:Y:S02]  /*3540*/  LDC.64 R8, c[0x0][0x3c0] ;  /* 0x0000f000ff087b82 */ /* 0x000e240000000a00 */
[----:B0-----:R-:W-:-:S05]  /*3550*/  IMAD.WIDE R8, R17, 0x4, R8 ;  /* 0x0000000411087825 */ /* 0x001fca00078e0208 */
[----:B------:R-:W4:Y:S02]  /*3560*/  LDG.E R12, desc[UR4][R8.64] ;  /* 0x00000004080c7981 */ /* 0x000f24000c1e1900 */
[----:B----4-:R-:W-:-:S13]  /*3570*/  ISETP.NE.AND P0, PT, R12, -0x1, PT ;  /* 0xffffffff0c00780c */ /* 0x010fda0003f05270 */
[----:B------:R-:W-:Y:S05]  /*3580*/  @P0 BRA `(.L_x_112) ;  /* 0x0000000400200947 */ /* 0x000fea0003800000 */
.L_x_107:
[----:B------:R-:W-:Y:S01]  /*3590*/  ISETP.NE.AND P0, PT, R4, 0x1, PT ;  /* 0x000000010400780c */ /* 0x000fe20003f05270 */
[----:B------:R-:W-:-:S12]  /*35a0*/  IMAD.MOV.U32 R12, RZ, RZ, -0x1 ;  /* 0xffffffffff0c7424 */ /* 0x000fd800078e00ff */
[----:B------:R-:W-:Y:S05]  /*35b0*/  @!P0 BRA `(.L_x_112) ;  /* 0x0000000400148947 */ /* 0x000fea0003800000 */
[----:B------:R-:W4:Y:S01]  /*35c0*/  LDL R12, [R1+0x1c] ;  /* 0x00001c00010c7983 */ /* 0x000f220000100800 */
[----:B------:R-:W5:Y:S08]  /*35d0*/  LDC.64 R8, c[0x0][0x3f0] ;  /* 0x0000fc00ff087b82 */ /* 0x000f700000000a00 */
[----:B------:R-:W0:Y:S01]  /*35e0*/  LDC R15, c[0x0][0x3f8] ;  /* 0x0000fe00ff0f7b82 */ /* 0x000e220000000800 */
[----:B----4-:R-:W-:-:S05]  /*35f0*/  IMAD.IADD R12, R3, 0x1, R12 ;  /* 0x00000001030c7824 */ /* 0x010fca00078e020c */
        /* <DEDUP_REMOVED lines=11> */
.L_x_117:
        /* <DEDUP_REMOVED lines=8> */
.L_x_116:
[----:B------:R-:W-:Y:S05]  /*3730*/  BSYNC.RECONVERGENT B2 ;  /* 0x0000000000027941 */ /* 0x000fea0003800200 */
.L_x_115:
[----:B------:R-:W-:-:S05]  /*3740*/  VIADD R15, R15, 0x1 ;  /* 0x000000010f0f7836 */ /* 0x000fca0000000000 */
[----:B-----5:R-:W-:-:S13]  /*3750*/  ISETP.GE.AND P0, PT, R15, R14, PT ;  /* 0x0000000e0f00720c */ /* 0x020fda0003f06270 */
[----:B------:R-:W-:Y:S05]  /*3760*/  @!P0 BRA `(.L_x_117) ;  /* 0xfffffffc00d08947 */ /* 0x000fea000383ffff */
[----:B------:R-:W-:Y:S05]  /*3770*/  BRA `(.L_x_113) ;  /* 0x0000000000147947 */ /* 0x000fea0003800000 */
.L_x_114:
[----:B------:R-:W0:Y:S02]  /*3780*/  LDC.64 R8, c[0x0][0x3c0] ;  /* 0x0000f000ff087b82 */ /* 0x000e240000000a00 */
[----:B0-----:R-:W-:-:S05]  /*3790*/  IMAD.WIDE R8, R15, 0x4, R8 ;  /* 0x000000040f087825 */ /* 0x001fca00078e0208 */
[----:B------:R-:W4:Y:S02]  /*37a0*/  LDG.E R12, desc[UR4][R8.64] ;  /* 0x00000004080c7981 */ /* 0x000f24000c1e1900 */
[----:B----4-:R-:W-:-:S13]  /*37b0*/  ISETP.NE.AND P0, PT, R12, -0x1, PT ;  /* 0xffffffff0c00780c */ /* 0x010fda0003f05270 */
[----:B------:R-:W-:Y:S05]  /*37c0*/  @P0 BRA `(.L_x_112) ;  /* 0x0000000000900947 */ /* 0x000fea0003800000 */
.L_x_113:
[----:B------:R-:W-:Y:S01]  /*37d0*/  ISETP.NE.AND P0, PT, R4, 0x2, PT ;  /* 0x000000020400780c */ /* 0x000fe20003f05270 */
[----:B------:R-:W-:-:S12]  /*37e0*/  IMAD.MOV.U32 R12, RZ, RZ, -0x1 ;  /* 0xffffffffff0c7424 */ /* 0x000fd800078e00ff */
[----:B------:R-:W-:Y:S05]  /*37f0*/  @!P0 BRA `(.L_x_112) ;  /* 0x0000000000848947 */ /* 0x000fea0003800000 */
[----:B------:R-:W4:Y:S01]  /*3800*/  LDL R14, [R1+0x20] ;  /* 0x00002000010e7983 */ /* 0x000f220000100800 */
[----:B------:R-:W5:Y:S01]  /*3810*/  LDC.64 R8, c[0x0][0x3f0] ;  /* 0x0000fc00ff087b82 */ /* 0x000f620000000a00 */
[----:B------:R-:W-:-:S07]  /*3820*/  IMAD.MOV.U32 R12, RZ, RZ, -0x1 ;  /* 0xffffffffff0c7424 */ /* 0x000fce00078e00ff */
        /* <DEDUP_REMOVED lines=13> */
.L_x_121:
        /* <DEDUP_REMOVED lines=8> */
.L_x_120:
[----:B------:R-:W-:Y:S05]  /*3980*/  BSYNC.RECONVERGENT B2 ;  /* 0x0000000000027941 */ /* 0x000fea0003800200 */
.L_x_119:
[----:B------:R-:W-:-:S05]  /*3990*/  VIADD R15, R15, 0x1 ;  /* 0x000000010f0f7836 */ /* 0x000fca0000000000 */
[----:B-----5:R-:W-:-:S13]  /*39a0*/  ISETP.GE.AND P0, PT, R15, R6, PT ;  /* 0x000000060f00720c */ /* 0x020fda0003f06270 */
[----:B------:R-:W-:Y:S05]  /*39b0*/  @!P0 BRA `(.L_x_121) ;  /* 0xfffffffc00d08947 */ /* 0x000fea000383ffff */
[----:B------:R-:W-:Y:S01]  /*39c0*/  IMAD.MOV.U32 R12, RZ, RZ, -0x1 ;  /* 0xffffffffff0c7424 */ /* 0x000fe200078e00ff */
[----:B------:R-:W-:Y:S06]  /*39d0*/  BRA `(.L_x_112) ;  /* 0x00000000000c7947 */ /* 0x000fec0003800000 */
.L_x_118:
[----:B------:R-:W0:Y:S02]  /*39e0*/  LDC.64 R8, c[0x0][0x3c0] ;  /* 0x0000f000ff087b82 */ /* 0x000e240000000a00 */
[----:B0-----:R-:W-:-:S05]  /*39f0*/  IMAD.WIDE R8, R15, 0x4, R8 ;  /* 0x000000040f087825 */ /* 0x001fca00078e0208 */
[----:B------:R4:W5:Y:S02]  /*3a00*/  LDG.E R12, desc[UR4][R8.64] ;  /* 0x00000004080c7981 */ /* 0x000964000c1e1900 */
.L_x_112:
[----:B------:R-:W-:Y:S05]  /*3a10*/  BSYNC.RECONVERGENT B1 ;  /* 0x0000000000017941 */ /* 0x000fea0003800200 */
.L_x_106:
[----:B------:R-:W-:-:S04]  /*3a20*/  ISETP.GE.U32.AND P0, PT, R5, 0x2, PT ;  /* 0x000000020500780c */ /* 0x000fc80003f06070 */
        /* <DEDUP_REMOVED lines=20> */
.L_x_127:
        /* <DEDUP_REMOVED lines=8> */
.L_x_126:
[----:B------:R-:W-:Y:S05]  /*3bf0*/  BSYNC.RECONVERGENT B2 ;  /* 0x0000000000027941 */ /* 0x000fea0003800200 */
.L_x_125:
[----:B------:R-:W-:-:S05]  /*3c00*/  VIADD R15, R15, 0x1 ;  /* 0x000000010f0f7836 */ /* 0x000fca0000000000 */
[----:B-----5:R-:W-:-:S13]  /*3c10*/  ISETP.GE.AND P1, PT, R15, R12, PT ;  /* 0x0000000c0f00720c */ /* 0x020fda0003f26270 */
[----:B------:R-:W-:Y:S05]  /*3c20*/  @!P1 BRA `(.L_x_127) ;  /* 0xfffffffc00d09947 */ /* 0x000fea000383ffff */
[----:B------:R-:W-:Y:S05]  /*3c30*/  BRA `(.L_x_123) ;  /* 0x0000000000147947 */ /* 0x000fea0003800000 */
.L_x_124:
[----:B------:R-:W0:Y:S02]  /*3c40*/  LDC.64 R8, c[0x0][0x3c0] ;  /* 0x0000f000ff087b82 */ /* 0x000e240000000a00 */
[----:B0-----:R-:W-:-:S05]  /*3c50*/  IMAD.WIDE R8, R15, 0x4, R8 ;  /* 0x000000040f087825 */ /* 0x001fca00078e0208 */
[----:B------:R-:W4:Y:S02]  /*3c60*/  LDG.E R12, desc[UR4][R8.64] ;  /* 0x00000004080c7981 */ /* 0x000f24000c1e1900 */
[----:B----4-:R-:W-:-:S13]  /*3c70*/  ISETP.NE.AND P1, PT, R12, -0x1, PT ;  /* 0xffffffff0c00780c */ /* 0x010fda0003f25270 */
[----:B------:R-:W-:Y:S05]  /*3c80*/  @P1 BRA `(.L_x_128) ;  /* 0x0000000400181947 */ /* 0x000fea0003800000 */
.L_x_123:
        /* <DEDUP_REMOVED lines=17> */
.L_x_133:
        /* <DEDUP_REMOVED lines=8> */
.L_x_132:
[----:B------:R-:W-:Y:S05]  /*3e20*/  BSYNC.RECONVERGENT B2 ;  /* 0x0000000000027941 */ /* 0x000fea0003800200 */
.L_x_131:
[----:B------:R-:W-:-:S05]  /*3e30*/  VIADD R15, R15, 0x1 ;  /* 0x000000010f0f7836 */ /* 0x000fca0000000000 */
[----:B-----5:R-:W-:-:S13]  /*3e40*/  ISETP.GE.AND P1, PT, R15, R14, PT ;  /* 0x0000000e0f00720c */ /* 0x020fda0003f26270 */
[----:B------:R-:W-:Y:S05]  /*3e50*/  @!P1 BRA `(.L_x_133) ;  /* 0xfffffffc00d09947 */ /* 0x000fea000383ffff */
[----:B------:R-:W-:Y:S05]  /*3e60*/  BRA `(.L_x_129) ;  /* 0x0000000000147947 */ /* 0x000fea0003800000 */
.L_x_130:
[----:B------:R-:W0:Y:S02]  /*3e70*/  LDC.64 R8, c[0x0][0x3c0] ;  /* 0x0000f000ff087b82 */ /* 0x000e240000000a00 */
[----:B0-----:R-:W-:-:S05]  /*3e80*/  IMAD.WIDE R8, R15, 0x4, R8 ;  /* 0x000000040f087825 */ /* 0x001fca00078e0208 */
[----:B------:R-:W4:Y:S02]  /*3e90*/  LDG.E R12, desc[UR4][R8.64] ;  /* 0x00000004080c7981 */ /* 0x000f24000c1e1900 */
[----:B----4-:R-:W-:-:S13]  /*3ea0*/  ISETP.NE.AND P1, PT, R12, -0x1, PT ;  /* 0xffffffff0c00780c */ /* 0x010fda0003f25270 */
[----:B------:R-:W-:Y:S05]  /*3eb0*/  @P1 BRA `(.L_x_128) ;  /* 0x00000000008c1947 */ /* 0x000fea0003800000 */
.L_x_129:
        /* <DEDUP_REMOVED lines=18> */
.L_x_137:
        /* <DEDUP_REMOVED lines=8> */
.L_x_136:
[----:B------:R-:W-:Y:S05]  /*4060*/  BSYNC.RECONVERGENT B2 ;  /* 0x0000000000027941 */ /* 0x000fea0003800200 */
.L_x_135:
[----:B------:R-:W-:-:S05]  /*4070*/  VIADD R15, R15, 0x1 ;  /* 0x000000010f0f7836 */ /* 0x000fca0000000000 */
[----:B-----5:R-:W-:-:S13]  /*4080*/  ISETP.GE.AND P0, PT, R15, R6, PT ;  /* 0x000000060f00720c */ /* 0x020fda0003f06270 */
[----:B------:R-:W-:Y:S05]  /*4090*/  @!P0 BRA `(.L_x_137) ;  /* 0xfffffffc00d08947 */ /* 0x000fea000383ffff */
[----:B------:R-:W-:Y:S01]  /*40a0*/  IMAD.MOV.U32 R12, RZ, RZ, -0x1 ;  /* 0xffffffffff0c7424 */ /* 0x000fe200078e00ff */
[----:B------:R-:W-:Y:S06]  /*40b0*/  BRA `(.L_x_128) ;  /* 0x00000000000c7947 */ /* 0x000fec0003800000 */
.L_x_134:
[----:B------:R-:W0:Y:S02]  /*40c0*/  LDC.64 R8, c[0x0][0x3c0] ;  /* 0x0000f000ff087b82 */ /* 0x000e240000000a00 */
[----:B0-----:R-:W-:-:S05]  /*40d0*/  IMAD.WIDE R8, R15, 0x4, R8 ;  /* 0x000000040f087825 */ /* 0x001fca00078e0208 */
[----:B------:R4:W5:Y:S02]  /*40e0*/  LDG.E R12, desc[UR4][R8.64] ;  /* 0x00000004080c7981 */ /* 0x000964000c1e1900 */
.L_x_128:
[----:B------:R-:W-:Y:S05]  /*40f0*/  BSYNC.RECONVERGENT B1 ;  /* 0x0000000000017941 */ /* 0x000fea0003800200 */
.L_x_122:
        /* <DEDUP_REMOVED lines=20> */
.L_x_142:
        /* <DEDUP_REMOVED lines=8> */
.L_x_141:
[----:B------:R-:W-:Y:S05]  /*42c0*/  BSYNC.RECONVERGENT B1 ;  /* 0x0000000000017941 */ /* 0x000fea0003800200 */
.L_x_140:
[----:B------:R-:W-:-:S05]  /*42d0*/  VIADD R17, R17, 0x1 ;  /* 0x0000000111117836 */ /* 0x000fca0000000000 */
[----:B-----5:R-:W-:-:S13]  /*42e0*/  ISETP.GE.AND P1, PT, R17, R5, PT ;  /* 0x000000051100720c */ /* 0x020fda0003f26270 */
[----:B------:R-:W-:Y:S05]  /*42f0*/  @!P1 BRA `(.L_x_142) ;  /* 0xfffffffc00d09947 */ /* 0x000fea000383ffff */
[----:B------:R-:W-:Y:S05]  /*4300*/  BRA `(.L_x_138) ;  /* 0x0000000000147947 */ /* 0x000fea0003800000 */
.L_x_139:
[----:B------:R-:W0:Y:S02]  /*4310*/  LDC.64 R8, c[0x0][0x3c0] ;  /* 0x0000f000ff087b82 */ /* 0x000e240000000a00 */
[----:B0-----:R-:W-:-:S05]  /*4320*/  IMAD.WIDE R8, R17, 0x4, R8 ;  /* 0x0000000411087825 */ /* 0x001fca00078e0208 */
[----:B------:R-:W4:Y:S02]  /*4330*/  LDG.E R12, desc[UR4][R8.64] ;  /* 0x00000004080c7981 */ /* 0x000f24000c1e1900 */
[----:B----4-:R-:W-:-:S13]  /*4340*/  ISETP.NE.AND P1, PT, R12, -0x1, PT ;  /* 0xffffffff0c00780c */ /* 0x010fda0003f25270 */
[----:B------:R-:W-:Y:S05]  /*4350*/  @P1 BRA `(.L_x_14) ;  /* 0x0000000400141947 */ /* 0x000fea0003800000 */
.L_x_138:
[----:B------:R-:W-:Y:S01]  /*4360*/  ISETP.NE.AND P1, PT, R4, 0x1, PT ;  /* 0x000000010400780c */ /* 0x000fe20003f25270 */
[----:B------:R-:W-:-:S12]  /*4370*/  IMAD.MOV.U32 R12, RZ, RZ, -0x1 ;  /* 0xffffffffff0c7424 */ /* 0x000fd800078e00ff */
[----:B------:R-:W-:Y:S05]  /*4380*/  @!P1 BRA `(.L_x_14) ;  /* 0x0000000400089947 */ /* 0x000fea0003800000 */
[----:B------:R-:W4:Y:S01]  /*4390*/  LDL R12, [R1+0x1c] ;  /* 0x00001c00010c7983 */ /* 0x000f220000100800 */
[----:B------:R-:W5:Y:S08]  /*43a0*/  LDC.64 R8, c[0x0][0x3f0] ;  /* 0x0000fc00ff087b82 */ /* 0x000f700000000a00 */
[----:B------:R-:W0:Y:S01]  /*43b0*/  LDC R6, c[0x0][0x3f8] ;  /* 0x0000fe00ff067b82 */ /* 0x000e220000000800 */
[----:B----4-:R-:W-:-:S04]  /*43c0*/  IADD3 R5, PT, PT, R3, R12, RZ ;  /* 0x0000000c03057210 */ /* 0x010fc80007ffe0ff */
        /* <DEDUP_REMOVED lines=10> */
.L_x_147:
        /* <DEDUP_REMOVED lines=8> */
.L_x_146:
[----:B------:R-:W-:Y:S05]  /*44f0*/  BSYNC.RECONVERGENT B1 ;  /* 0x0000000000017941 */ /* 0x000fea0003800200 */
.L_x_145:
[----:B------:R-:W-:-:S05]  /*4500*/  VIADD R5, R5, 0x1 ;  /* 0x0000000105057836 */ /* 0x000fca0000000000 */
[----:B-----5:R-:W-:-:S13]  /*4510*/  ISETP.GE.AND P1, PT, R5, R12, PT ;  /* 0x0000000c0500720c */ /* 0x020fda0003f26270 */
[----:B------:R-:W-:Y:S05]  /*4520*/  @!P1 BRA `(.L_x_147) ;  /* 0xfffffffc00d09947 */ /* 0x000fea000383ffff */
[----:B------:R-:W-:Y:S05]  /*4530*/  BRA `(.L_x_143) ;  /* 0x0000000000147947 */ /* 0x000fea0003800000 */
.L_x_144:
[----:B------:R-:W0:Y:S02]  /*4540*/  LDC.64 R8, c[0x0][0x3c0] ;  /* 0x0000f000ff087b82 */ /* 0x000e240000000a00 */
[----:B0-----:R-:W-:-:S05]  /*4550*/  IMAD.WIDE R8, R5, 0x4, R8 ;  /* 0x0000000405087825 */ /* 0x001fca00078e0208 */
[----:B------:R-:W4:Y:S02]  /*4560*/  LDG.E R12, desc[UR4][R8.64] ;  /* 0x00000004080c7981 */ /* 0x000f24000c1e1900 */
[----:B----4-:R-:W-:-:S13]  /*4570*/  ISETP.NE.AND P1, PT, R12, -0x1, PT ;  /* 0xffffffff0c00780c */ /* 0x010fda0003f25270 */
[----:B------:R-:W-:Y:S05]  /*4580*/  @P1 BRA `(.L_x_14) ;  /* 0x0000000000881947 */ /* 0x000fea0003800000 */
.L_x_143:
        /* <DEDUP_REMOVED lines=16> */
[----:B------:R-:W-:-:S07]  /*4690*/  IMAD R13, R5, R6, R3 ;  /* 0x00000006050d7224 */ /* 0x000fce00078e0203 */
.L_x_151:
        /* <DEDUP_REMOVED lines=8> */
.L_x_150:
[----:B------:R-:W-:Y:S05]  /*4720*/  BSYNC.RECONVERGENT B1 ;  /* 0x0000000000017941 */ /* 0x000fea0003800200 */
.L_x_149:
[----:B------:R-:W-:-:S05]  /*4730*/  VIADD R0, R0, 0x1 ;  /* 0x0000000100007836 */ /* 0x000fca0000000000 */
[----:B-----5:R-:W-:-:S13]  /*4740*/  ISETP.GE.AND P0, PT, R0, R7, PT ;  /* 0x000000070000720c */ /* 0x020fda0003f06270 */
[----:B------:R-:W-:Y:S05]  /*4750*/  @!P0 BRA `(.L_x_151) ;  /* 0xfffffffc00d08947 */ /* 0x000fea000383ffff */
[----:B------:R-:W-:Y:S01]  /*4760*/  IMAD.MOV.U32 R12, RZ, RZ, -0x1 ;  /* 0xffffffffff0c7424 */ /* 0x000fe200078e00ff */
[----:B------:R-:W-:Y:S06]  /*4770*/  BRA `(.L_x_14) ;  /* 0x00000000000c7947 */ /* 0x000fec0003800000 */
.L_x_148:
[----:B------:R-:W0:Y:S02]  /*4780*/  LDC.64 R4, c[0x0][0x3c0] ;  /* 0x0000f000ff047b82 */ /* 0x000e240000000a00 */
[----:B0-----:R-:W-:-:S05]  /*4790*/  IMAD.WIDE R4, R0, 0x4, R4 ;  /* 0x0000000400047825 */ /* 0x001fca00078e0204 */
[----:B------:R0:W5:Y:S02]  /*47a0*/  LDG.E R12, desc[UR4][R4.64] ;  /* 0x00000004040c7981 */ /* 0x000164000c1e1900 */
.L_x_14:
[----:B------:R-:W-:Y:S05]  /*47b0*/  BSYNC.RECONVERGENT B0 ;  /* 0x0000000000007941 */ /* 0x000fea0003800200 */
.L_x_8:
[----:B0-----:R-:W0:Y:S01]  /*47c0*/  LDC.64 R4, c[0x0][0x398] ;  /* 0x0000e600ff047b82 */ /* 0x001e220000000a00 */
[----:B------:R-:W1:Y:S07]  /*47d0*/  LDCU UR6, c[0x0][0x3e8] ;  /* 0x00007d00ff0677ac */ /* 0x000e6e0008000800 */
[----:B------:R-:W1:Y:S08]  /*47e0*/  LDC.64 R6, c[0x0][0x3a8] ;  /* 0x0000ea00ff067b82 */ /* 0x000e700000000a00 */
[----:B--2-4-:R-:W2:Y:S01]  /*47f0*/  LDC.64 R8, c[0x0][0x3a0] ;  /* 0x0000e800ff087b82 */ /* 0x014ea20000000a00 */
[----:B0-----:R-:W-:-:S07]  /*4800*/  IMAD.WIDE R4, R2, 0x4, R4 ;  /* 0x0000000402047825 */ /* 0x001fce00078e0204 */
[----:B-1-3--:R-:W0:Y:S01]  /*4810*/  LDC.64 R10, c[0x0][0x3c8] ;  /* 0x0000f200ff0a7b82 */ /* 0x00ae220000000a00 */
[----:B-----5:R1:W-:Y:S01]  /*4820*/  STG.E desc[UR4][R4.64], R12 ;  /* 0x0000000c04007986 */ /* 0x0203e2000c101904 */
[----:B------:R-:W-:-:S05]  /*4830*/  IMAD.WIDE R6, R13, 0x4, R6 ;  /* 0x000000040d067825 */ /* 0x000fca00078e0206 */
[----:B------:R-:W0:Y:S01]  /*4840*/  LDG.E R0, desc[UR4][R6.64] ;  /* 0x0000000406007981 */ /* 0x000e22000c1e1900 */
[----:B--2---:R-:W-:-:S04]  /*4850*/  IMAD.WIDE R2, R2, 0x4, R8 ;  /* 0x0000000402027825 */ /* 0x004fc800078e0208 */
[----:B0-----:R-:W-:Y:S01]  /*4860*/  IMAD.WIDE R10, R0, 0x4, R10 ;  /* 0x00000004000a7825 */ /* 0x001fe200078e020a */
[----:B------:R1:W-:Y:S04]  /*4870*/  STG.E desc[UR4][R2.64], R0 ;  /* 0x0000000002007986 */ /* 0x0003e8000c101904 */
[----:B------:R-:W2:Y:S02]  /*4880*/  ATOMG.E.OR.STRONG.GPU PT, R8, desc[UR4][R10.64], RZ ;  /* 0x800000ff0a0879a8 */ /* 0x000ea4000b1ef104 */
[----:B--2---:R-:W-:-:S13]  /*4890*/  ISETP.GE.AND P0, PT, R8, UR6, PT ;  /* 0x0000000608007c0c */ /* 0x004fda000bf06270 */
[----:B-1----:R-:W-:Y:S05]  /*48a0*/  @P0 EXIT ;  /* 0x000000000000094d */ /* 0x002fea0003800000 */
[----:B------:R-:W-:-:S05]  /*48b0*/  IADD3 R3, PT, PT, -R8, UR6, RZ ;  /* 0x0000000608037c10 */ /* 0x000fca000fffe1ff */
[----:B------:R-:W2:Y:S02]  /*48c0*/  ATOMG.E.ADD.STRONG.GPU PT, R2, desc[UR4][R10.64], R3 ;  /* 0x800000030a0279a8 */ /* 0x000ea400081ef104 */
[----:B--2---:R-:W-:-:S13]  /*48d0*/  ISETP.GE.AND P0, PT, R2, UR6, PT ;  /* 0x0000000602007c0c */ /* 0x004fda000bf06270 */
[----:B------:R-:W-:Y:S05]  /*48e0*/  @!P0 BRA `(.L_x_152) ;  /* 0x00000000000c8947 */ /* 0x000fea0003800000 */
[----:B------:R-:W-:-:S05]  /*48f0*/  IMAD.MOV R3, RZ, RZ, -R3 ;  /* 0x000000ffff037224 */ /* 0x000fca00078e0a03 */
[----:B------:R-:W-:Y:S01]  /*4900*/  REDG.E.ADD.STRONG.GPU desc[UR4][R10.64], R3 ;  /* 0x000000030a00798e */ /* 0x000fe2000c12e104 */
[----:B------:R-:W-:Y:S05]  /*4910*/  EXIT ;  /* 0x000000000000794d */ /* 0x000fea0003800000 */
.L_x_152:
[----:B------:R-:W0:Y:S01]  /*4920*/  S2R R5, SR_LANEID ;  /* 0x0000000000057919 */ /* 0x000e220000000000 */
[----:B------:R-:W-:Y:S01]  /*4930*/  VOTEU.ANY UR6, UPT, PT ;  /* 0x0000000000067886 */ /* 0x000fe200038e0100 */
[----:B------:R-:W1:Y:S01]  /*4940*/  LDC.64 R2, c[0x0][0x3e0] ;  /* 0x0000f800ff027b82 */ /* 0x000e620000000a00 */
[----:B------:R-:W0:Y:S08]  /*4950*/  FLO.U32 R8, UR6 ;  /* 0x0000000600087d00 */ /* 0x000e3000080e0000 */
[----:B------:R-:W1:Y:S01]  /*4960*/  POPC R11, UR6 ;  /* 0x00000006000b7d09 */ /* 0x000e620008000000 */
[----:B0-----:R-:W-:Y:S01]  /*4970*/  ISETP.EQ.U32.AND P0, PT, R8, R5, PT ;  /* 0x000000050800720c */ /* 0x001fe20003f02070 */
[----:B------:R-:W0:Y:S01]  /*4980*/  S2R R6, SR_LTMASK ;  /* 0x0000000000067919 */ /* 0x000e220000003900 */
[----:B------:R-:W2:Y:S11]  /*4990*/  LDC.64 R4, c[0x0][0x3d0] ;  /* 0x0000f400ff047b82 */ /* 0x000eb60000000a00 */
[----:B-1----:R-:W3:Y:S01]  /*49a0*/  @P0 ATOMG.E.ADD.STRONG.GPU PT, R3, desc[UR4][R2.64], R11 ;  /* 0x8000000b020309a8 */ /* 0x002ee200081ef104 */
[----:B0-----:R-:W-:-:S02]  /*49b0*/  LOP3.LUT R10, R6, UR6, RZ, 0xc0, !PT ;  /* 0x00000006060a7c12 */ /* 0x001fc4000f8ec0ff */
[----:B------:R-:W0:Y:S04]  /*49c0*/  LDC.64 R6, c[0x0][0x3d8] ;  /* 0x0000f600ff067b82 */ /* 0x000e280000000a00 */
[----:B------:R-:W1:Y:S01]  /*49d0*/  POPC R10, R10 ;  /* 0x0000000a000a7309 */ /* 0x000e620000000000 */
[----:B0-----:R-:W-:Y:S01]  /*49e0*/  IMAD.WIDE R6, R0, 0x4, R6 ;  /* 0x0000000400067825 */ /* 0x001fe200078e0206 */
[----:B---3--:R-:W1:Y:S03]  /*49f0*/  SHFL.IDX PT, R9, R3, R8, 0x1f ;  /* 0x00001f0803097589 */ /* 0x008e6600000e0000 */
[----:B-1----:R-:W-:-:S04]  /*4a00*/  IMAD.IADD R9, R9, 0x1, R10 ;  /* 0x0000000109097824 */ /* 0x002fc800078e020a */
[----:B--2---:R-:W-:-:S05]  /*4a10*/  IMAD.WIDE R4, R9, 0x4, R4 ;  /* 0x0000000409047825 */ /* 0x004fca00078e0204 */
[----:B------:R-:W-:Y:S04]  /*4a20*/  STG.E desc[UR4][R4.64], R0 ;  /* 0x0000000004007986 */ /* 0x000fe8000c101904 */
[----:B------:R-:W-:Y:S01]  /*4a30*/  STG.E desc[UR4][R6.64], R9 ;  /* 0x0000000906007986 */ /* 0x000fe2000c101904 */
[----:B------:R-:W-:Y:S05]  /*4a40*/  EXIT ;  /* 0x000000000000794d */ /* 0x000fea0003800000 */
        .weak           $__internal_0_$__cuda_sm20_div_rn_f64_full
        .type           $__internal_0_$__cuda_sm20_div_rn_f64_full,@function
        .size           $__internal_0_$__cuda_sm20_div_rn_f64_full,(.L_x_159 - $__internal_0_$__cuda_sm20_div_rn_f64_full)
$__internal_0_$__cuda_sm20_div_rn_f64_full:
[----:B------:R-:W-:Y:S01]  /*4a50*/  FSETP.GEU.AND P2, PT, |R11|, 1.469367938527859385e-39, PT ;  /* 0x001000000b00780b */ /* 0x000fe20003f4e200 */
[----:B------:R-:W-:Y:S01]  /*4a60*/  IMAD.U32 R12, RZ, RZ, UR6 ;  /* 0x00000006ff0c7e24 */ /* 0x000fe2000f8e00ff */
[C---:B------:R-:W-:Y:S01]  /*4a70*/  FSETP.GEU.AND P0, PT, |R3|.reuse, 1.469367938527859385e-39, PT ;  /* 0x001000000300780b */ /* 0x040fe20003f0e200 */
[----:B------:R-:W-:Y:S01]  /*4a80*/  IMAD.U32 R14, RZ, RZ, UR6 ;  /* 0x00000006ff0e7e24 */ /* 0x000fe2000f8e00ff */
[----:B------:R-:W-:Y:S01]  /*4a90*/  LOP3.LUT R13, R3, 0x800fffff, RZ, 0xc0, !PT ;  /* 0x800fffff030d7812 */ /* 0x000fe200078ec0ff */
[----:B------:R-:W-:Y:S01]  /*4aa0*/  IMAD.MOV.U32 R27, RZ, RZ, 0x1ca00000 ;  /* 0x1ca00000ff1b7424 */ /* 0x000fe200078e00ff */
[----:B------:R-:W-:Y:S01]  /*4ab0*/  LOP3.LUT R25, R11, 0x7ff00000, RZ, 0xc0, !PT ;  /* 0x7ff000000b197812 */ /* 0x000fe200078ec0ff */
[----:B------:R-:W-:Y:S01]  /*4ac0*/  IMAD.MOV.U32 R18, RZ, RZ, 0x1 ;  /* 0x00000001ff127424 */ /* 0x000fe200078e00ff */
[----:B------:R-:W-:Y:S01]  /*4ad0*/  LOP3.LUT R15, R13, 0x3ff00000, RZ, 0xfc, !PT ;  /* 0x3ff000000d0f7812 */ /* 0x000fe200078efcff */
[----:B------:R-:W-:Y:S01]  /*4ae0*/  IMAD.MOV.U32 R13, RZ, RZ, R3 ;  /* 0x000000ffff0d7224 */ /* 0x000fe200078e0003 */
[----:B------:R-:W-:Y:S01]  /*4af0*/  LOP3.LUT R28, R3, 0x7ff00000, RZ, 0xc0, !PT ;  /* 0x7ff00000031c7812 */ /* 0x000fe200078ec0ff */
[----:B------:R-:W-:Y:S02]  /*4b00*/  BSSY.RECONVERGENT B1, `(.L_x_153) ;  /* 0x000004e000017945 */ /* 0x000fe40003800200 */
[----:B------:R-:W-:Y:S01]  /*4b10*/  @!P2 IMAD.MOV.U32 R20, RZ, RZ, RZ ;  /* 0x000000ffff14a224 */ /* 0x000fe200078e00ff */
[----:B------:R-:W-:Y:S01]  /*4b20*/  @!P2 LOP3.LUT R16, R13, 0x7ff00000, RZ, 0xc0, !PT ;  /* 0x7ff000000d10a812 */ /* 0x000fe200078ec0ff */
[----:B------:R-:W-:Y:S01]  /*4b30*/  @!P0 DMUL R14, R12, 8.98846567431157953865e+307 ;  /* 0x7fe000000c0e8828 */ /* 0x000fe20000000000 */
[----:B------:R-:W-:-:S02]  /*4b40*/  ISETP.GE.U32.AND P1, PT, R25, R28, PT ;  /* 0x0000001c1900720c */ /* 0x000fc40003f26070 */
[----:B------:R-:W-:Y:S01]  /*4b50*/  @!P2 ISETP.GE.U32.AND P3, PT, R25, R16, PT ;  /* 0x000000101900a20c */ /* 0x000fe20003f66070 */
[----:B------:R-:W-:Y:S01]  /*4b60*/  IMAD.MOV.U32 R16, RZ, RZ, R10 ;  /* 0x000000ffff107224 */ /* 0x000fe200078e000a */
[C---:B------:R-:W-:Y:S01]  /*4b70*/  SEL R17, R27.reuse, 0x63400000, !P1 ;  /* 0x634000001b117807 */ /* 0x040fe20004800000 */
[----:B------:R-:W0:Y:S01]  /*4b80*/  MUFU.RCP64H R19, R15 ;  /* 0x0000000f00137308 */ /* 0x000e220000001800 */
[----:B------:R-:W-:Y:S02]  /*4b90*/  @!P2 SEL R21, R27, 0x63400000, !P3 ;  /* 0x634000001b15a807 */ /* 0x000fe40005800000 */
[--C-:B------:R-:W-:Y:S02]  /*4ba0*/  LOP3.LUT R17, R17, 0x800fffff, R11.reuse, 0xf8, !PT ;  /* 0x800fffff11117812 */ /* 0x100fe400078ef80b */
[----:B------:R-:W-:Y:S02]  /*4bb0*/  @!P2 LOP3.LUT R21, R21, 0x80000000, R11, 0xf8, !PT ;  /* 0x800000001515a812 */ /* 0x000fe400078ef80b */
[----:B------:R-:W-:-:S02]  /*4bc0*/  @!P0 LOP3.LUT R28, R15, 0x7ff00000, RZ, 0xc0, !PT ;  /* 0x7ff000000f1c8812 */ /* 0x000fc400078ec0ff */
[----:B------:R-:W-:-:S06]  /*4bd0*/  @!P2 LOP3.LUT R21, R21, 0x100000, RZ, 0xfc, !PT ;  /* 0x001000001515a812 */ /* 0x000fcc00078efcff */
[----:B------:R-:W-:Y:S02]  /*4be0*/  @!P2 DFMA R16, R16, 2, -R20 ;  /* 0x400000001010a82b */ /* 0x000fe40000000814 */
[----:B0-----:R-:W-:-:S08]  /*4bf0*/  DFMA R20, R18, -R14, 1 ;  /* 0x3ff000001214742b */ /* 0x001fd0000000080e */
[----:B------:R-:W-:-:S08]  /*4c00*/  DFMA R20, R20, R20, R20 ;  /* 0x000000141414722b */ /* 0x000fd00000000014 */
[----:B------:R-:W-:-:S08]  /*4c10*/  DFMA R20, R18, R20, R18 ;  /* 0x000000141214722b */ /* 0x000fd00000000012 */
[----:B------:R-:W-:-:S08]  /*4c20*/  DFMA R18, R20, -R14, 1 ;  /* 0x3ff000001412742b */ /* 0x000fd0000000080e */
[----:B------:R-:W-:-:S08]  /*4c30*/  DFMA R18, R20, R18, R20 ;  /* 0x000000121412722b */ /* 0x000fd00000000014 */
[----:B------:R-:W-:-:S08]  /*4c40*/  DMUL R20, R18, R16 ;  /* 0x0000001012147228 */ /* 0x000fd00000000000 */
[----:B------:R-:W-:-:S08]  /*4c50*/  DFMA R22, R20, -R14, R16 ;  /* 0x8000000e1416722b */ /* 0x000fd00000000010 */
[----:B------:R-:W-:Y:S01]  /*4c60*/  DFMA R22, R18, R22, R20 ;  /* 0x000000161216722b */ /* 0x000fe20000000014 */
[----:B------:R-:W-:Y:S01]  /*4c70*/  IMAD.MOV.U32 R20, RZ, RZ, R25 ;  /* 0x000000ffff147224 */ /* 0x000fe200078e0019 */
[----:B------:R-:W-:-:S05]  /*4c80*/  @!P2 LOP3.LUT R20, R17, 0x7ff00000, RZ, 0xc0, !PT ;  /* 0x7ff000001114a812 */ /* 0x000fca00078ec0ff */
[----:B------:R-:W-:-:S05]  /*4c90*/  VIADD R18, R20, 0xffffffff ;  /* 0xffffffff14127836 */ /* 0x000fca0000000000 */
[----:B------:R-:W-:Y:S01]  /*4ca0*/  ISETP.GT.U32.AND P0, PT, R18, 0x7feffffe, PT ;  /* 0x7feffffe1200780c */ /* 0x000fe20003f04070 */
[----:B------:R-:W-:-:S05]  /*4cb0*/  VIADD R18, R28, 0xffffffff ;  /* 0xffffffff1c127836 */ /* 0x000fca0000000000 */
[----:B------:R-:W-:-:S13]  /*4cc0*/  ISETP.GT.U32.OR P0, PT, R18, 0x7feffffe, P0 ;  /* 0x7feffffe1200780c */ /* 0x000fda0000704470 */
[----:B------:R-:W-:Y:S05]  /*4cd0*/  @P0 BRA `(.L_x_154) ;  /* 0x00000000006c0947 */ /* 0x000fea0003800000 */
[----:B------:R-:W-:-:S04]  /*4ce0*/  LOP3.LUT R18, R13, 0x7ff00000, RZ, 0xc0, !PT ;  /* 0x7ff000000d127812 */ /* 0x000fc800078ec0ff */
[CC--:B------:R-:W-:Y:S02]  /*4cf0*/  VIADDMNMX R10, R25.reuse, -R18.reuse, 0xb9600000, !PT ;  /* 0xb9600000190a7446 */ /* 0x0c0fe40007800912 */
[----:B------:R-:W-:Y:S02]  /*4d00*/  ISETP.GE.U32.AND P0, PT, R25, R18, PT ;  /* 0x000000121900720c */ /* 0x000fe40003f06070 */
[----:B------:R-:W-:Y:S02]  /*4d10*/  VIMNMX R10, PT, PT, R10, 0x46a00000, PT ;  /* 0x46a000000a0a7848 */ /* 0x000fe40003fe0100 */
[----:B------:R-:W-:-:S05]  /*4d20*/  SEL R27, R27, 0x63400000, !P0 ;  /* 0x634000001b1b7807 */ /* 0x000fca0004000000 */
[----:B------:R-:W-:Y:S02]  /*4d30*/  IMAD.IADD R20, R10, 0x1, -R27 ;  /* 0x000000010a147824 */ /* 0x000fe400078e0a1b */
[----:B------:R-:W-:Y:S02]  /*4d40*/  IMAD.MOV.U32 R10, RZ, RZ, RZ ;  /* 0x000000ffff0a7224 */ /* 0x000fe400078e00ff */
[----:B------:R-:W-:-:S06]  /*4d50*/  VIADD R11, R20, 0x7fe00000 ;  /* 0x7fe00000140b7836 */ /* 0x000fcc0000000000 */
[----:B------:R-:W-:-:S10]  /*4d60*/  DMUL R18, R22, R10 ;  /* 0x0000000a16127228 */ /* 0x000fd40000000000 */
[----:B------:R-:W-:-:S13]  /*4d70*/  FSETP.GTU.AND P0, PT, |R19|, 1.469367938527859385e-39, PT ;  /* 0x001000001300780b */ /* 0x000fda0003f0c200 */
[----:B------:R-:W-:Y:S05]  /*4d80*/  @P0 BRA `(.L_x_155) ;  /* 0x0000000000940947 */ /* 0x000fea0003800000 */
[----:B------:R-:W-:Y:S01]  /*4d90*/  DFMA R14, R22, -R14, R16 ;  /* 0x8000000e160e722b */ /* 0x000fe20000000010 */
[----:B------:R-:W-:-:S09]  /*4da0*/  IMAD.MOV.U32 R10, RZ, RZ, RZ ;  /* 0x000000ffff0a7224 */ /* 0x000fd200078e00ff */
[C---:B------:R-:W-:Y:S02]  /*4db0*/  FSETP.NEU.AND P0, PT, R15.reuse, RZ, PT ;  /* 0x000000ff0f00720b */ /* 0x040fe40003f0d000 */
[----:B------:R-:W-:-:S04]  /*4dc0*/  LOP3.LUT R17, R15, 0x80000000, R13, 0x48, !PT ;  /* 0x800000000f117812 */ /* 0x000fc800078e480d */
[----:B------:R-:W-:-:S07]  /*4dd0*/  LOP3.LUT R11, R17, R11, RZ, 0xfc, !PT ;  /* 0x0000000b110b7212 */ /* 0x000fce00078efcff */
[----:B------:R-:W-:Y:S05]  /*4de0*/  @!P0 BRA `(.L_x_155) ;  /* 0x00000000007c8947 */ /* 0x000fea0003800000 */
[----:B------:R-:W-:Y:S01]  /*4df0*/  IMAD.MOV R13, RZ, RZ, -R20 ;  /* 0x000000ffff0d7224 */ /* 0x000fe200078e0a14 */
[----:B------:R-:W-:Y:S01]  /*4e00*/  DMUL.RP R10, R22, R10 ;  /* 0x0000000a160a7228 */ /* 0x000fe20000008000 */
[----:B------:R-:W-:-:S06]  /*4e10*/  IMAD.MOV.U32 R12, RZ, RZ, RZ ;  /* 0x000000ffff0c7224 */ /* 0x000fcc00078e00ff */
[----:B------:R-:W-:-:S03]  /*4e20*/  DFMA R12, R18, -R12, R22 ;  /* 0x8000000c120c722b */ /* 0x000fc60000000016 */
[----:B------:R-:W-:-:S03]  /*4e30*/  LOP3.LUT R17, R11, R17, RZ, 0x3c, !PT ;  /* 0x000000110b117212 */ /* 0x000fc600078e3cff */
[----:B------:R-:W-:-:S04]  /*4e40*/  IADD3 R12, PT, PT, -R20, -0x43300000, RZ ;  /* 0xbcd00000140c7810 */ /* 0x000fc80007ffe1ff */
[----:B------:R-:W-:-:S04]  /*4e50*/  FSETP.NEU.AND P0, PT, |R13|, R12, PT ;  /* 0x0000000c0d00720b */ /* 0x000fc80003f0d200 */
[----:B------:R-:W-:Y:S02]  /*4e60*/  FSEL R18, R10, R18, !P0 ;  /* 0x000000120a127208 */ /* 0x000fe40004000000 */
[----:B------:R-:W-:Y:S01]  /*4e70*/  FSEL R19, R17, R19, !P0 ;  /* 0x0000001311137208 */ /* 0x000fe20004000000 */
[----:B------:R-:W-:Y:S06]  /*4e80*/  BRA `(.L_x_155) ;  /* 0x0000000000547947 */ /* 0x000fec0003800000 */
.L_x_154:
[----:B------:R-:W-:-:S14]  /*4e90*/  DSETP.NAN.AND P0, PT, R10, R10, PT ;  /* 0x0000000a0a00722a */ /* 0x000fdc0003f08000 */
[----:B------:R-:W-:Y:S05]  /*4ea0*/  @P0 BRA `(.L_x_156) ;  /* 0x0000000000440947 */ /* 0x000fea0003800000 */
[----:B------:R-:W-:-:S14]  /*4eb0*/  DSETP.NAN.AND P0, PT, R12, R12, PT ;  /* 0x0000000c0c00722a */ /* 0x000fdc0003f08000 */
[----:B------:R-:W-:Y:S05]  /*4ec0*/  @P0 BRA `(.L_x_157) ;  /* 0x0000000000300947 */ /* 0x000fea0003800000 */
[----:B------:R-:W-:Y:S01]  /*4ed0*/  ISETP.NE.AND P0, PT, R20, R28, PT ;  /* 0x0000001c1400720c */ /* 0x000fe20003f05270 */
[----:B------:R-:W-:Y:S02]  /*4ee0*/  IMAD.MOV.U32 R18, RZ, RZ, 0x0 ;  /* 0x00000000ff127424 */ /* 0x000fe400078e00ff */
[----:B------:R-:W-:-:S10]  /*4ef0*/  IMAD.MOV.U32 R19, RZ, RZ, -0x80000 ;  /* 0xfff80000ff137424 */ /* 0x000fd400078e00ff */
[----:B------:R-:W-:Y:S05]  /*4f00*/  @!P0 BRA `(.L_x_155) ;  /* 0x0000000000348947 */ /* 0x000fea0003800000 */
[----:B------:R-:W-:Y:S02]  /*4f10*/  ISETP.NE.AND P0, PT, R20, 0x7ff00000, PT ;  /* 0x7ff000001400780c */ /* 0x000fe40003f05270 */
[----:B------:R-:W-:Y:S02]  /*4f20*/  LOP3.LUT R19, R11, 0x80000000, R13, 0x48, !PT ;  /* 0x800000000b137812 */ /* 0x000fe400078e480d */
[----:B------:R-:W-:-:S13]  /*4f30*/  ISETP.EQ.OR P0, PT, R28, RZ, !P0 ;  /* 0x000000ff1c00720c */ /* 0x000fda0004702670 */
[----:B------:R-:W-:Y:S01]  /*4f40*/  @P0 LOP3.LUT R10, R19, 0x7ff00000, RZ, 0xfc, !PT ;  /* 0x7ff00000130a0812 */ /* 0x000fe200078efcff */
[----:B------:R-:W-:Y:S02]  /*4f50*/  @!P0 IMAD.MOV.U32 R18, RZ, RZ, RZ ;  /* 0x000000ffff128224 */ /* 0x000fe400078e00ff */
[----:B------:R-:W-:Y:S02]  /*4f60*/  @P0 IMAD.MOV.U32 R18, RZ, RZ, RZ ;  /* 0x000000ffff120224 */ /* 0x000fe400078e00ff */
[----:B------:R-:W-:Y:S01]  /*4f70*/  @P0 IMAD.MOV.U32 R19, RZ, RZ, R10 ;  /* 0x000000ffff130224 */ /* 0x000fe200078e000a */
[----:B------:R-:W-:Y:S06]  /*4f80*/  BRA `(.L_x_155) ;  /* 0x0000000000147947 */ /* 0x000fec0003800000 */
.L_x_157:
[----:B------:R-:W-:Y:S01]  /*4f90*/  LOP3.LUT R19, R13, 0x80000, RZ, 0xfc, !PT ;  /* 0x000800000d137812 */ /* 0x000fe200078efcff */
[----:B------:R-:W-:Y:S01]  /*4fa0*/  IMAD.MOV.U32 R18, RZ, RZ, R12 ;  /* 0x000000ffff127224 */ /* 0x000fe200078e000c */
[----:B------:R-:W-:Y:S06]  /*4fb0*/  BRA `(.L_x_155) ;  /* 0x0000000000087947 */ /* 0x000fec0003800000 */
.L_x_156:
[----:B------:R-:W-:Y:S01]  /*4fc0*/  LOP3.LUT R19, R11, 0x80000, RZ, 0xfc, !PT ;  /* 0x000800000b137812 */ /* 0x000fe200078efcff */
[----:B------:R-:W-:-:S07]  /*4fd0*/  IMAD.MOV.U32 R18, RZ, RZ, R10 ;  /* 0x000000ffff127224 */ /* 0x000fce00078e000a */
.L_x_155:
[----:B------:R-:W-:Y:S05]  /*4fe0*/  BSYNC.RECONVERGENT B1 ;  /* 0x0000000000017941 */ /* 0x000fea0003800200 */
.L_x_153:
[----:B------:R-:W-:Y:S02]  /*4ff0*/  IMAD.MOV.U32 R10, RZ, RZ, R0 ;  /* 0x000000ffff0a7224 */ /* 0x000fe400078e0000 */
[----:B------:R-:W-:Y:S02]  /*5000*/  IMAD.MOV.U32 R11, RZ, RZ, 0x0 ;  /* 0x00000000ff0b7424 */ /* 0x000fe400078e00ff */
[----:B------:R-:W-:Y:S02]  /*5010*/  IMAD.MOV.U32 R12, RZ, RZ, R18 ;  /* 0x000000ffff0c7224 */ /* 0x000fe400078e0012 */
[----:B------:R-:W-:Y:S01]  /*5020*/  IMAD.MOV.U32 R13, RZ, RZ, R19 ;  /* 0x000000ffff0d7224 */ /* 0x000fe200078e0013 */
[----:B------:R-:W-:Y:S06]  /*5030*/  RET.REL.NODEC R10 `(_Z25CollectActiveBlocksKernelPiS_PdS_S_S_S_S_S_S_S_S_S_iiiiiddddd) ;  /* 0xffffffac0af07950 */ /* 0x000fec0003c3ffff */
.L_x_158:
        /* <DEDUP_REMOVED lines=12> */
.L_x_159:


//--------------------- .nv.shared.reserved.0     --------------------------
	.section	.nv.shared.reserved.0,"aw",@nobits
	.weak		__nv_reservedSMEM_offset_0_alias
	.size		__nv_reservedSMEM_offset_0_alias, 0, 64
	.other		__nv_reservedSMEM_offset_0_alias,@"STO_CUDA_RESERVED_SHARED STV_DEFAULT"
__nv_reservedSMEM_offset_0_alias:
	.zero		0
	.zero		64


//--------------------- .nv.constant0._Z30CollectParticlesToBlocksKernelPiS_S_S_S_S_S_ii --------------------------
	.section	.nv.constant0._Z30CollectParticlesToBlocksKernelPiS_S_S_S_S_S_ii,"a",@progbits
	.sectionflags	@""
	.align	4
.nv.constant0._Z30CollectParticlesToBlocksKernelPiS_S_S_S_S_S_ii:
	.zero		960


//--------------------- .nv.constant0._Z38GetNumOfParticlesByStageInBlocksKernelPiS_S_S_S_S_ii --------------------------
	.section	.nv.constant0._Z38GetNumOfParticlesByStageInBlocksKernelPiS_S_S_S_S_ii,"a",@progbits
	.sectionflags	@""
	.align	4
.nv.constant0._Z38GetNumOfParticlesByStageInBlocksKernelPiS_S_S_S_S_ii:
	.zero		952


//--------------------- .nv.constant0._Z25CollectActiveBlocksKernelPiS_PdS_S_S_S_S_S_S_S_S_S_iiiiiddddd --------------------------
	.section	.nv.constant0._Z25CollectActiveBlocksKernelPiS_PdS_S_S_S_S_S_S_S_S_S_iiiiiddddd,"a",@progbits
	.sectionflags	@""
	.align	4
.nv.constant0._Z25CollectActiveBlocksKernelPiS_PdS_S_S_S_S_S_S_S_S_S_iiiiiddddd:
	.zero		1064


//--------------------- SYMBOLS --------------------------

	.type		.nv.reservedSmem.offset0,@object
	.size		.nv.reservedSmem.offset0,0x4
